//
// Generated by NVIDIA NVVM Compiler
//
// Compiler Build ID: CL-36424714
// Cuda compilation tools, release 13.0, V13.0.88
// Based on NVVM 20.0.0
//

.version 9.0
.target sm_100
.address_size 64

	// .globl	_Z14cudaDotProductPfS_S_ii
.func  (.param .b64 func_retval0) __internal_accurate_pow
(
	.param .b64 __internal_accurate_pow_param_0
)
;
// _ZZ25deviceCalculatedDistancesPfS_S_iiE3sum has been demoted
.extern .shared .align 16 .b8 s_mem[];

.visible .entry _Z14cudaDotProductPfS_S_ii(
	.param .u64 .ptr .align 1 _Z14cudaDotProductPfS_S_ii_param_0,
	.param .u64 .ptr .align 1 _Z14cudaDotProductPfS_S_ii_param_1,
	.param .u64 .ptr .align 1 _Z14cudaDotProductPfS_S_ii_param_2,
	.param .u32 _Z14cudaDotProductPfS_S_ii_param_3,
	.param .u32 _Z14cudaDotProductPfS_S_ii_param_4
)
{
	.reg .pred 	%p<9>;
	.reg .b32 	%r<29>;
	.reg .b32 	%f<12>;
	.reg .b64 	%rd<13>;

	ld.param.u64 	%rd1, [_Z14cudaDotProductPfS_S_ii_param_0];
	ld.param.u64 	%rd2, [_Z14cudaDotProductPfS_S_ii_param_1];
	ld.param.u64 	%rd3, [_Z14cudaDotProductPfS_S_ii_param_2];
	ld.param.u32 	%r13, [_Z14cudaDotProductPfS_S_ii_param_3];
	ld.param.u32 	%r14, [_Z14cudaDotProductPfS_S_ii_param_4];
	mov.u32 	%r1, %tid.x;
	mov.u32 	%r28, %ntid.y;
	mov.u32 	%r3, %tid.y;
	mad.lo.s32 	%r4, %r1, %r28, %r3;
	mov.u32 	%r5, %ntid.x;
	setp.ge.u32 	%p1, %r4, %r28;
	mad.lo.s32 	%r15, %r5, %r28, %r3;
	shl.b32 	%r16, %r15, 2;
	mov.u32 	%r17, s_mem;
	add.s32 	%r6, %r17, %r16;
	@%p1 bra 	$L__BB0_2;
	cvta.to.global.u64 	%rd4, %rd2;
	mul.wide.u32 	%rd5, %r3, 4;
	add.s64 	%rd6, %rd4, %rd5;
	ld.global.f32 	%f3, [%rd6];
	st.shared.f32 	[%r6], %f3;
$L__BB0_2:
	bar.sync 	0;
	mov.u32 	%r18, %ctaid.x;
	mad.lo.s32 	%r7, %r18, %r5, %r1;
	mov.u32 	%r8, %ctaid.y;
	mad.lo.s32 	%r19, %r8, %r28, %r3;
	setp.ge.s32 	%p2, %r7, %r13;
	setp.ge.s32 	%p3, %r19, %r14;
	shl.b32 	%r20, %r4, 2;
	add.s32 	%r10, %r17, %r20;
	or.pred  	%p4, %p2, %p3;
	@%p4 bra 	$L__BB0_4;
	mad.lo.s32 	%r23, %r14, %r7, %r19;
	cvta.to.global.u64 	%rd7, %rd1;
	mul.wide.s32 	%rd8, %r23, 4;
	add.s64 	%rd9, %rd7, %rd8;
	ld.global.f32 	%f11, [%rd9];
	st.shared.f32 	[%r10], %f11;
	bra.uni 	$L__BB0_5;
$L__BB0_4:
	mov.b32 	%r22, 0;
	st.shared.u32 	[%r10], %r22;
	mov.f32 	%f11, 0f00000000;
$L__BB0_5:
	ld.shared.f32 	%f5, [%r6];
	mul.f32 	%f6, %f11, %f5;
	st.shared.f32 	[%r10], %f6;
	setp.lt.u32 	%p5, %r28, 2;
	@%p5 bra 	$L__BB0_9;
$L__BB0_6:
	shr.u32 	%r12, %r28, 1;
	setp.ge.u32 	%p6, %r3, %r12;
	@%p6 bra 	$L__BB0_8;
	shl.b32 	%r24, %r12, 2;
	add.s32 	%r25, %r10, %r24;
	ld.shared.f32 	%f7, [%r25];
	ld.shared.f32 	%f8, [%r10];
	add.f32 	%f9, %f7, %f8;
	st.shared.f32 	[%r10], %f9;
$L__BB0_8:
	bar.sync 	0;
	setp.gt.u32 	%p7, %r28, 3;
	mov.u32 	%r28, %r12;
	@%p7 bra 	$L__BB0_6;
$L__BB0_9:
	setp.ne.s32 	%p8, %r3, 0;
	@%p8 bra 	$L__BB0_11;
	mov.u32 	%r26, %nctaid.y;
	ld.shared.f32 	%f10, [%r10];
	mad.lo.s32 	%r27, %r7, %r26, %r8;
	cvta.to.global.u64 	%rd10, %rd3;
	mul.wide.u32 	%rd11, %r27, 4;
	add.s64 	%rd12, %rd10, %rd11;
	st.global.f32 	[%rd12], %f10;
$L__BB0_11:
	ret;

}
	// .globl	_Z25deviceCalculatedDistancesPfS_S_ii
.visible .entry _Z25deviceCalculatedDistancesPfS_S_ii(
	.param .u64 .ptr .align 1 _Z25deviceCalculatedDistancesPfS_S_ii_param_0,
	.param .u64 .ptr .align 1 _Z25deviceCalculatedDistancesPfS_S_ii_param_1,
	.param .u64 .ptr .align 1 _Z25deviceCalculatedDistancesPfS_S_ii_param_2,
	.param .u32 _Z25deviceCalculatedDistancesPfS_S_ii_param_3,
	.param .u32 _Z25deviceCalculatedDistancesPfS_S_ii_param_4
)
{
	.reg .pred 	%p<49>;
	.reg .b32 	%r<98>;
	.reg .b32 	%f<25>;
	.reg .b64 	%rd<27>;
	.reg .b64 	%fd<61>;
	// demoted variable
	.shared .align 4 .b8 _ZZ25deviceCalculatedDistancesPfS_S_iiE3sum[1024];
	ld.param.u64 	%rd4, [_Z25deviceCalculatedDistancesPfS_S_ii_param_2];
	ld.param.u32 	%r34, [_Z25deviceCalculatedDistancesPfS_S_ii_param_3];
	ld.param.u32 	%r33, [_Z25deviceCalculatedDistancesPfS_S_ii_param_4];
	cvta.to.global.u64 	%rd1, %rd4;
	mov.u32 	%r35, %tid.x;
	mov.u32 	%r97, %ntid.y;
	mov.u32 	%r2, %tid.y;
	mad.lo.s32 	%r3, %r35, %r97, %r2;
	mov.u32 	%r36, %ctaid.x;
	mov.u32 	%r37, %nctaid.y;
	mov.u32 	%r38, %ctaid.y;
	mad.lo.s32 	%r39, %r36, %r37, %r38;
	mov.u32 	%r40, %ntid.x;
	mul.lo.s32 	%r4, %r39, %r40;
	div.u32 	%r41, %r33, %r97;
	mul.lo.s32 	%r42, %r41, %r97;
	sub.s32 	%r43, %r33, %r42;
	setp.ne.s32 	%p2, %r43, 0;
	selp.u32 	%r44, 1, 0, %p2;
	add.s32 	%r5, %r41, %r44;
	shl.b32 	%r45, %r3, 2;
	mov.u32 	%r46, _ZZ25deviceCalculatedDistancesPfS_S_iiE3sum;
	add.s32 	%r6, %r46, %r45;
	mov.b32 	%r47, 0;
	st.shared.u32 	[%r6], %r47;
	add.s32 	%r48, %r4, %r35;
	mul.lo.s32 	%r7, %r48, %r33;
	mul.lo.s32 	%r49, %r33, %r34;
	setp.ge.s32 	%p3, %r7, %r49;
	@%p3 bra 	$L__BB1_34;
	setp.lt.s32 	%p4, %r5, 1;
	@%p4 bra 	$L__BB1_28;
	mov.f64 	%fd22, 0d4000000000000000;
	{
	.reg .b32 %temp; 
	mov.b64 	{%temp, %r8}, %fd22;
	}
	and.b32  	%r9, %r8, 2146435072;
	setp.eq.s32 	%p5, %r9, 1062207488;
	setp.lt.s32 	%p6, %r8, 0;
	selp.b32 	%r10, 0, 2146435072, %p6;
	and.b32  	%r51, %r8, 2147483647;
	setp.ne.s32 	%p7, %r51, 1071644672;
	and.pred  	%p1, %p5, %p7;
	setp.eq.s32 	%p8, %r5, 1;
	mov.b32 	%r96, 0;
	mov.f64 	%fd59, 0d0000000000000000;
	@%p8 bra 	$L__BB1_20;
	and.b32  	%r96, %r5, 2147483646;
	neg.s32 	%r95, %r96;
	add.s32 	%r94, %r2, %r97;
	add.s32 	%r93, %r94, %r7;
	add.s32 	%r92, %r2, %r7;
	mov.f32 	%f23, 0f00000000;
	mov.u32 	%r91, %r2;
$L__BB1_4:
	setp.ge.s32 	%p9, %r91, %r33;
	@%p9 bra 	$L__BB1_11;
	ld.param.u64 	%rd24, [_Z25deviceCalculatedDistancesPfS_S_ii_param_1];
	setp.lt.s32 	%p10, %r8, 0;
	setp.eq.s32 	%p11, %r9, 1062207488;
	cvta.to.global.u64 	%rd5, %rd24;
	mul.wide.s32 	%rd6, %r92, 4;
	add.s64 	%rd7, %rd5, %rd6;
	ld.global.f32 	%f10, [%rd7];
	mul.wide.s32 	%rd8, %r91, 4;
	add.s64 	%rd9, %rd1, %rd8;
	ld.global.f32 	%f11, [%rd9];
	sub.f32 	%f2, %f10, %f11;
	cvt.f64.f32 	%fd1, %f2;
	{
	.reg .b32 %temp; 
	mov.b64 	{%temp, %r20}, %fd1;
	}
	abs.f64 	%fd2, %fd1;
	{ // callseq 0, 0
	.param .b64 param0;
	st.param.f64 	[param0], %fd2;
	.param .b64 retval0;
	call.uni (retval0), 
	__internal_accurate_pow, 
	(
	param0
	);
	ld.param.f64 	%fd23, [retval0];
	} // callseq 0
	setp.lt.s32 	%p13, %r20, 0;
	neg.f64 	%fd25, %fd23;
	selp.f64 	%fd26, %fd25, %fd23, %p11;
	selp.f64 	%fd27, %fd26, %fd23, %p13;
	setp.eq.f32 	%p14, %f2, 0f00000000;
	selp.b32 	%r53, %r20, 0, %p11;
	or.b32  	%r54, %r53, 2146435072;
	selp.b32 	%r55, %r54, %r53, %p10;
	mov.b32 	%r56, 0;
	mov.b64 	%fd28, {%r56, %r55};
	selp.f64 	%fd57, %fd28, %fd27, %p14;
	add.f64 	%fd29, %fd1, 0d4000000000000000;
	{
	.reg .b32 %temp; 
	mov.b64 	{%temp, %r57}, %fd29;
	}
	and.b32  	%r58, %r57, 2146435072;
	setp.ne.s32 	%p15, %r58, 2146435072;
	@%p15 bra 	$L__BB1_10;
	setp.num.f32 	%p16, %f2, %f2;
	@%p16 bra 	$L__BB1_8;
	mov.f64 	%fd30, 0d4000000000000000;
	add.rn.f64 	%fd57, %fd1, %fd30;
	bra.uni 	$L__BB1_10;
$L__BB1_8:
	setp.neu.f64 	%p17, %fd2, 0d7FF0000000000000;
	@%p17 bra 	$L__BB1_10;
	setp.lt.s32 	%p18, %r20, 0;
	or.b32  	%r59, %r10, -2147483648;
	selp.b32 	%r60, %r59, %r10, %p1;
	selp.b32 	%r61, %r60, %r10, %p18;
	mov.b32 	%r62, 0;
	mov.b64 	%fd57, {%r62, %r61};
$L__BB1_10:
	setp.eq.f32 	%p19, %f2, 0f3F800000;
	selp.f64 	%fd31, 0d3FF0000000000000, %fd57, %p19;
	cvt.f64.f32 	%fd32, %f23;
	add.f64 	%fd33, %fd31, %fd32;
	cvt.rn.f32.f64 	%f23, %fd33;
	st.shared.f32 	[%r6], %f23;
$L__BB1_11:
	setp.ge.s32 	%p20, %r94, %r33;
	@%p20 bra 	$L__BB1_18;
	ld.param.u64 	%rd25, [_Z25deviceCalculatedDistancesPfS_S_ii_param_1];
	setp.lt.s32 	%p21, %r8, 0;
	setp.eq.s32 	%p22, %r9, 1062207488;
	cvta.to.global.u64 	%rd10, %rd25;
	mul.wide.s32 	%rd11, %r93, 4;
	add.s64 	%rd12, %rd10, %rd11;
	ld.global.f32 	%f12, [%rd12];
	mul.wide.s32 	%rd13, %r94, 4;
	add.s64 	%rd14, %rd1, %rd13;
	ld.global.f32 	%f13, [%rd14];
	sub.f32 	%f5, %f12, %f13;
	cvt.f64.f32 	%fd7, %f5;
	{
	.reg .b32 %temp; 
	mov.b64 	{%temp, %r21}, %fd7;
	}
	abs.f64 	%fd8, %fd7;
	{ // callseq 1, 0
	.param .b64 param0;
	st.param.f64 	[param0], %fd8;
	.param .b64 retval0;
	call.uni (retval0), 
	__internal_accurate_pow, 
	(
	param0
	);
	ld.param.f64 	%fd34, [retval0];
	} // callseq 1
	setp.lt.s32 	%p24, %r21, 0;
	neg.f64 	%fd36, %fd34;
	selp.f64 	%fd37, %fd36, %fd34, %p22;
	selp.f64 	%fd38, %fd37, %fd34, %p24;
	setp.eq.f32 	%p25, %f5, 0f00000000;
	selp.b32 	%r63, %r21, 0, %p22;
	or.b32  	%r64, %r63, 2146435072;
	selp.b32 	%r65, %r64, %r63, %p21;
	mov.b32 	%r66, 0;
	mov.b64 	%fd39, {%r66, %r65};
	selp.f64 	%fd58, %fd39, %fd38, %p25;
	add.f64 	%fd40, %fd7, 0d4000000000000000;
	{
	.reg .b32 %temp; 
	mov.b64 	{%temp, %r67}, %fd40;
	}
	and.b32  	%r68, %r67, 2146435072;
	setp.ne.s32 	%p26, %r68, 2146435072;
	@%p26 bra 	$L__BB1_17;
	setp.nan.f32 	%p27, %f5, %f5;
	@%p27 bra 	$L__BB1_16;
	setp.neu.f64 	%p28, %fd8, 0d7FF0000000000000;
	@%p28 bra 	$L__BB1_17;
	setp.lt.s32 	%p29, %r21, 0;
	or.b32  	%r69, %r10, -2147483648;
	selp.b32 	%r70, %r69, %r10, %p1;
	selp.b32 	%r71, %r70, %r10, %p29;
	mov.b32 	%r72, 0;
	mov.b64 	%fd58, {%r72, %r71};
	bra.uni 	$L__BB1_17;
$L__BB1_16:
	mov.f64 	%fd41, 0d4000000000000000;
	add.rn.f64 	%fd58, %fd7, %fd41;
$L__BB1_17:
	setp.eq.f32 	%p30, %f5, 0f3F800000;
	selp.f64 	%fd42, 0d3FF0000000000000, %fd58, %p30;
	cvt.f64.f32 	%fd43, %f23;
	add.f64 	%fd44, %fd42, %fd43;
	cvt.rn.f32.f64 	%f23, %fd44;
	st.shared.f32 	[%r6], %f23;
$L__BB1_18:
	add.s32 	%r95, %r95, 2;
	shl.b32 	%r73, %r97, 1;
	add.s32 	%r94, %r94, %r73;
	add.s32 	%r93, %r93, %r73;
	add.s32 	%r92, %r92, %r73;
	add.s32 	%r91, %r91, %r73;
	setp.ne.s32 	%p31, %r95, 0;
	@%p31 bra 	$L__BB1_4;
	cvt.f64.f32 	%fd59, %f23;
$L__BB1_20:
	and.b32  	%r74, %r5, 1;
	setp.eq.b32 	%p32, %r74, 1;
	not.pred 	%p33, %p32;
	@%p33 bra 	$L__BB1_28;
	mad.lo.s32 	%r29, %r96, %r97, %r2;
	setp.ge.s32 	%p34, %r29, %r33;
	@%p34 bra 	$L__BB1_28;
	ld.param.u64 	%rd26, [_Z25deviceCalculatedDistancesPfS_S_ii_param_1];
	setp.lt.s32 	%p35, %r8, 0;
	setp.eq.s32 	%p36, %r9, 1062207488;
	add.s32 	%r75, %r29, %r7;
	cvta.to.global.u64 	%rd15, %rd26;
	mul.wide.s32 	%rd16, %r75, 4;
	add.s64 	%rd17, %rd15, %rd16;
	ld.global.f32 	%f14, [%rd17];
	mul.wide.s32 	%rd18, %r29, 4;
	add.s64 	%rd19, %rd1, %rd18;
	ld.global.f32 	%f15, [%rd19];
	sub.f32 	%f8, %f14, %f15;
	cvt.f64.f32 	%fd15, %f8;
	{
	.reg .b32 %temp; 
	mov.b64 	{%temp, %r30}, %fd15;
	}
	abs.f64 	%fd16, %fd15;
	{ // callseq 2, 0
	.param .b64 param0;
	st.param.f64 	[param0], %fd16;
	.param .b64 retval0;
	call.uni (retval0), 
	__internal_accurate_pow, 
	(
	param0
	);
	ld.param.f64 	%fd45, [retval0];
	} // callseq 2
	setp.lt.s32 	%p38, %r30, 0;
	neg.f64 	%fd47, %fd45;
	selp.f64 	%fd48, %fd47, %fd45, %p36;
	selp.f64 	%fd49, %fd48, %fd45, %p38;
	setp.eq.f32 	%p39, %f8, 0f00000000;
	selp.b32 	%r76, %r30, 0, %p36;
	or.b32  	%r77, %r76, 2146435072;
	selp.b32 	%r78, %r77, %r76, %p35;
	mov.b32 	%r79, 0;
	mov.b64 	%fd50, {%r79, %r78};
	selp.f64 	%fd60, %fd50, %fd49, %p39;
	add.f64 	%fd51, %fd15, 0d4000000000000000;
	{
	.reg .b32 %temp; 
	mov.b64 	{%temp, %r80}, %fd51;
	}
	and.b32  	%r81, %r80, 2146435072;
	setp.ne.s32 	%p40, %r81, 2146435072;
	@%p40 bra 	$L__BB1_27;
	setp.nan.f32 	%p41, %f8, %f8;
	@%p41 bra 	$L__BB1_26;
	setp.neu.f64 	%p42, %fd16, 0d7FF0000000000000;
	@%p42 bra 	$L__BB1_27;
	setp.lt.s32 	%p43, %r30, 0;
	or.b32  	%r82, %r10, -2147483648;
	selp.b32 	%r83, %r82, %r10, %p1;
	selp.b32 	%r84, %r83, %r10, %p43;
	mov.b32 	%r85, 0;
	mov.b64 	%fd60, {%r85, %r84};
	bra.uni 	$L__BB1_27;
$L__BB1_26:
	mov.f64 	%fd52, 0d4000000000000000;
	add.rn.f64 	%fd60, %fd15, %fd52;
$L__BB1_27:
	setp.eq.f32 	%p44, %f8, 0f3F800000;
	selp.f64 	%fd53, 0d3FF0000000000000, %fd60, %p44;
	add.f64 	%fd54, %fd53, %fd59;
	cvt.rn.f32.f64 	%f16, %fd54;
	st.shared.f32 	[%r6], %f16;
$L__BB1_28:
	bar.sync 	0;
	setp.lt.u32 	%p45, %r97, 2;
	@%p45 bra 	$L__BB1_32;
$L__BB1_29:
	shr.u32 	%r32, %r97, 1;
	setp.ge.u32 	%p46, %r2, %r32;
	@%p46 bra 	$L__BB1_31;
	shl.b32 	%r86, %r32, 2;
	add.s32 	%r87, %r6, %r86;
	ld.shared.f32 	%f17, [%r87];
	ld.shared.f32 	%f18, [%r6];
	add.f32 	%f19, %f17, %f18;
	st.shared.f32 	[%r6], %f19;
$L__BB1_31:
	bar.sync 	0;
	setp.gt.u32 	%p47, %r97, 3;
	mov.u32 	%r97, %r32;
	@%p47 bra 	$L__BB1_29;
$L__BB1_32:
	and.b32  	%r88, %r3, 7;
	setp.ne.s32 	%p48, %r88, 0;
	@%p48 bra 	$L__BB1_34;
	ld.param.u64 	%rd23, [_Z25deviceCalculatedDistancesPfS_S_ii_param_0];
	ld.shared.f32 	%f20, [%r6];
	cvt.f64.f32 	%fd55, %f20;
	sqrt.rn.f64 	%fd56, %fd55;
	cvt.rn.f32.f64 	%f21, %fd56;
	shr.u32 	%r89, %r3, 3;
	add.s32 	%r90, %r4, %r89;
	cvta.to.global.u64 	%rd20, %rd23;
	mul.wide.u32 	%rd21, %r90, 4;
	add.s64 	%rd22, %rd20, %rd21;
	st.global.f32 	[%rd22], %f21;
$L__BB1_34:
	ret;

}
.func  (.param .b64 func_retval0) __internal_accurate_pow(
	.param .b64 __internal_accurate_pow_param_0
)
{
	.reg .pred 	%p<8>;
	.reg .b32 	%r<49>;
	.reg .b32 	%f<3>;
	.reg .b64 	%fd<109>;

	ld.param.f64 	%fd10, [__internal_accurate_pow_param_0];
	{
	.reg .b32 %temp; 
	mov.b64 	{%temp, %r46}, %fd10;
	}
	{
	.reg .b32 %temp; 
	mov.b64 	{%r45, %temp}, %fd10;
	}
	shr.u32 	%r47, %r46, 20;
	setp.gt.u32 	%p1, %r46, 1048575;
	@%p1 bra 	$L__BB2_2;
	mul.f64 	%fd11, %fd10, 0d4350000000000000;
	{
	.reg .b32 %temp; 
	mov.b64 	{%temp, %r46}, %fd11;
	}
	{
	.reg .b32 %temp; 
	mov.b64 	{%r45, %temp}, %fd11;
	}
	shr.u32 	%r16, %r46, 20;
	add.s32 	%r47, %r16, -54;
$L__BB2_2:
	add.s32 	%r48, %r47, -1023;
	and.b32  	%r17, %r46, -2146435073;
	or.b32  	%r18, %r17, 1072693248;
	mov.b64 	%fd107, {%r45, %r18};
	setp.lt.u32 	%p2, %r18, 1073127583;
	@%p2 bra 	$L__BB2_4;
	{
	.reg .b32 %temp; 
	mov.b64 	{%r19, %temp}, %fd107;
	}
	{
	.reg .b32 %temp; 
	mov.b64 	{%temp, %r20}, %fd107;
	}
	add.s32 	%r21, %r20, -1048576;
	mov.b64 	%fd107, {%r19, %r21};
	add.s32 	%r48, %r47, -1022;
$L__BB2_4:
	add.f64 	%fd12, %fd107, 0dBFF0000000000000;
	add.f64 	%fd13, %fd107, 0d3FF0000000000000;
	rcp.approx.ftz.f64 	%fd14, %fd13;
	neg.f64 	%fd15, %fd13;
	fma.rn.f64 	%fd16, %fd15, %fd14, 0d3FF0000000000000;
	fma.rn.f64 	%fd17, %fd16, %fd16, %fd16;
	fma.rn.f64 	%fd18, %fd17, %fd14, %fd14;
	mul.f64 	%fd19, %fd12, %fd18;
	fma.rn.f64 	%fd20, %fd12, %fd18, %fd19;
	mul.f64 	%fd21, %fd20, %fd20;
	fma.rn.f64 	%fd22, %fd21, 0d3EB0F5FF7D2CAFE2, 0d3ED0F5D241AD3B5A;
	fma.rn.f64 	%fd23, %fd22, %fd21, 0d3EF3B20A75488A3F;
	fma.rn.f64 	%fd24, %fd23, %fd21, 0d3F1745CDE4FAECD5;
	fma.rn.f64 	%fd25, %fd24, %fd21, 0d3F3C71C7258A578B;
	fma.rn.f64 	%fd26, %fd25, %fd21, 0d3F6249249242B910;
	fma.rn.f64 	%fd27, %fd26, %fd21, 0d3F89999999999DFB;
	sub.f64 	%fd28, %fd12, %fd20;
	add.f64 	%fd29, %fd28, %fd28;
	neg.f64 	%fd30, %fd20;
	fma.rn.f64 	%fd31, %fd30, %fd12, %fd29;
	mul.f64 	%fd32, %fd18, %fd31;
	fma.rn.f64 	%fd33, %fd21, %fd27, 0d3FB5555555555555;
	mov.f64 	%fd34, 0d3FB5555555555555;
	sub.f64 	%fd35, %fd34, %fd33;
	fma.rn.f64 	%fd36, %fd21, %fd27, %fd35;
	add.f64 	%fd37, %fd36, 0dBC46A4CB00B9E7B0;
	add.f64 	%fd38, %fd33, %fd37;
	sub.f64 	%fd39, %fd33, %fd38;
	add.f64 	%fd40, %fd37, %fd39;
	mul.rn.f64 	%fd41, %fd20, %fd20;
	neg.f64 	%fd42, %fd41;
	fma.rn.f64 	%fd43, %fd20, %fd20, %fd42;
	{
	.reg .b32 %temp; 
	mov.b64 	{%r22, %temp}, %fd32;
	}
	{
	.reg .b32 %temp; 
	mov.b64 	{%temp, %r23}, %fd32;
	}
	add.s32 	%r24, %r23, 1048576;
	mov.b64 	%fd44, {%r22, %r24};
	fma.rn.f64 	%fd45, %fd20, %fd44, %fd43;
	mul.rn.f64 	%fd46, %fd41, %fd20;
	neg.f64 	%fd47, %fd46;
	fma.rn.f64 	%fd48, %fd41, %fd20, %fd47;
	fma.rn.f64 	%fd49, %fd41, %fd32, %fd48;
	fma.rn.f64 	%fd50, %fd45, %fd20, %fd49;
	mul.rn.f64 	%fd51, %fd38, %fd46;
	neg.f64 	%fd52, %fd51;
	fma.rn.f64 	%fd53, %fd38, %fd46, %fd52;
	fma.rn.f64 	%fd54, %fd38, %fd50, %fd53;
	fma.rn.f64 	%fd55, %fd40, %fd46, %fd54;
	add.f64 	%fd56, %fd51, %fd55;
	sub.f64 	%fd57, %fd51, %fd56;
	add.f64 	%fd58, %fd55, %fd57;
	add.f64 	%fd59, %fd20, %fd56;
	sub.f64 	%fd60, %fd20, %fd59;
	add.f64 	%fd61, %fd56, %fd60;
	add.f64 	%fd62, %fd58, %fd61;
	add.f64 	%fd63, %fd32, %fd62;
	add.f64 	%fd64, %fd59, %fd63;
	sub.f64 	%fd65, %fd59, %fd64;
	add.f64 	%fd66, %fd63, %fd65;
	xor.b32  	%r25, %r48, -2147483648;
	mov.b32 	%r26, 1127219200;
	mov.b64 	%fd67, {%r25, %r26};
	mov.b32 	%r27, -2147483648;
	mov.b64 	%fd68, {%r27, %r26};
	sub.f64 	%fd69, %fd67, %fd68;
	fma.rn.f64 	%fd70, %fd69, 0d3FE62E42FEFA39EF, %fd64;
	fma.rn.f64 	%fd71, %fd69, 0dBFE62E42FEFA39EF, %fd70;
	sub.f64 	%fd72, %fd71, %fd64;
	sub.f64 	%fd73, %fd66, %fd72;
	fma.rn.f64 	%fd74, %fd69, 0d3C7ABC9E3B39803F, %fd73;
	add.f64 	%fd75, %fd70, %fd74;
	sub.f64 	%fd76, %fd70, %fd75;
	add.f64 	%fd77, %fd74, %fd76;
	mov.f64 	%fd78, 0d4000000000000000;
	{
	.reg .b32 %temp; 
	mov.b64 	{%temp, %r28}, %fd78;
	}
	{
	.reg .b32 %temp; 
	mov.b64 	{%r29, %temp}, %fd78;
	}
	shl.b32 	%r30, %r28, 1;
	setp.gt.u32 	%p3, %r30, -33554433;
	and.b32  	%r31, %r28, -15728641;
	selp.b32 	%r32, %r31, %r28, %p3;
	mov.b64 	%fd79, {%r29, %r32};
	mul.rn.f64 	%fd80, %fd75, %fd79;
	neg.f64 	%fd81, %fd80;
	fma.rn.f64 	%fd82, %fd75, %fd79, %fd81;
	fma.rn.f64 	%fd83, %fd77, %fd79, %fd82;
	add.f64 	%fd4, %fd80, %fd83;
	sub.f64 	%fd84, %fd80, %fd4;
	add.f64 	%fd5, %fd83, %fd84;
	fma.rn.f64 	%fd85, %fd4, 0d3FF71547652B82FE, 0d4338000000000000;
	{
	.reg .b32 %temp; 
	mov.b64 	{%r13, %temp}, %fd85;
	}
	mov.f64 	%fd86, 0dC338000000000000;
	add.rn.f64 	%fd87, %fd85, %fd86;
	fma.rn.f64 	%fd88, %fd87, 0dBFE62E42FEFA39EF, %fd4;
	fma.rn.f64 	%fd89, %fd87, 0dBC7ABC9E3B39803F, %fd88;
	fma.rn.f64 	%fd90, %fd89, 0d3E5ADE1569CE2BDF, 0d3E928AF3FCA213EA;
	fma.rn.f64 	%fd91, %fd90, %fd89, 0d3EC71DEE62401315;
	fma.rn.f64 	%fd92, %fd91, %fd89, 0d3EFA01997C89EB71;
	fma.rn.f64 	%fd93, %fd92, %fd89, 0d3F2A01A014761F65;
	fma.rn.f64 	%fd94, %fd93, %fd89, 0d3F56C16C1852B7AF;
	fma.rn.f64 	%fd95, %fd94, %fd89, 0d3F81111111122322;
	fma.rn.f64 	%fd96, %fd95, %fd89, 0d3FA55555555502A1;
	fma.rn.f64 	%fd97, %fd96, %fd89, 0d3FC5555555555511;
	fma.rn.f64 	%fd98, %fd97, %fd89, 0d3FE000000000000B;
	fma.rn.f64 	%fd99, %fd98, %fd89, 0d3FF0000000000000;
	fma.rn.f64 	%fd100, %fd99, %fd89, 0d3FF0000000000000;
	{
	.reg .b32 %temp; 
	mov.b64 	{%r14, %temp}, %fd100;
	}
	{
	.reg .b32 %temp; 
	mov.b64 	{%temp, %r15}, %fd100;
	}
	shl.b32 	%r33, %r13, 20;
	add.s32 	%r34, %r33, %r15;
	mov.b64 	%fd108, {%r14, %r34};
	{
	.reg .b32 %temp; 
	mov.b64 	{%temp, %r35}, %fd4;
	}
	mov.b32 	%f2, %r35;
	abs.f32 	%f1, %f2;
	setp.lt.f32 	%p4, %f1, 0f4086232B;
	@%p4 bra 	$L__BB2_7;
	setp.lt.f64 	%p5, %fd4, 0d0000000000000000;
	add.f64 	%fd101, %fd4, 0d7FF0000000000000;
	selp.f64 	%fd108, 0d0000000000000000, %fd101, %p5;
	setp.geu.f32 	%p6, %f1, 0f40874800;
	@%p6 bra 	$L__BB2_7;
	shr.u32 	%r36, %r13, 31;
	add.s32 	%r37, %r13, %r36;
	shr.s32 	%r38, %r37, 1;
	shl.b32 	%r39, %r38, 20;
	add.s32 	%r40, %r15, %r39;
	mov.b64 	%fd102, {%r14, %r40};
	sub.s32 	%r41, %r13, %r38;
	shl.b32 	%r42, %r41, 20;
	add.s32 	%r43, %r42, 1072693248;
	mov.b32 	%r44, 0;
	mov.b64 	%fd103, {%r44, %r43};
	mul.f64 	%fd108, %fd103, %fd102;
$L__BB2_7:
	abs.f64 	%fd104, %fd108;
	setp.eq.f64 	%p7, %fd104, 0d7FF0000000000000;
	fma.rn.f64 	%fd105, %fd108, %fd5, %fd108;
	selp.f64 	%fd106, %fd108, %fd105, %p7;
	st.param.f64 	[func_retval0], %fd106;
	ret;

}


// ===== COMPILED SASS (sm_100) =====

	.target	sm_100

	.elftype	@"ET_EXEC"


//--------------------- .note.nv.tkinfo           --------------------------
	.section	.note.nv.tkinfo,"",@"SHT_NOTE"
	.sectionflags	@"SHF_NOTE_NV_TKINFO"
	.tkinfo
        /*0018*/ 	.word	0x00000002
        /*0030*/ 	.string	""
        /*0030*/ 	.string	"ptxas"
        /*0030*/ 	.string	"Cuda compilation tools, release 13.0, V13.0.88"
        /*0030*/ 	.string	"Build cuda_13.0.r13.0/compiler.36424714_0"
        /*0030*/ 	.string	"-arch sm_100 -m 64 "



//--------------------- .note.nv.cuinfo           --------------------------
	.section	.note.nv.cuinfo,"",@"SHT_NOTE"
	.sectionflags	@"SHF_NOTE_NV_CUINFO"
        /*0018*/ 	.short	0x0002
        /*001a*/ 	.short	0x0064
        /*001c*/ 	.short	0x0082
	.zero		2


//--------------------- .nv.info                  --------------------------
	.section	.nv.info,"",@"SHT_CUDA_INFO"
	.align	4


	//----- nvinfo : EIATTR_REGCOUNT
	.align		4
        /*0000*/ 	.byte	0x04, 0x2f
        /*0002*/ 	.short	(.L_1 - .L_0)
	.align		4
.L_0:
        /*0004*/ 	.word	index@(_Z14cudaDotProductPfS_S_ii)
        /*0008*/ 	.word	0x0000000e


	//----- nvinfo : EIATTR_FRAME_SIZE
	.align		4
.L_1:
        /*000c*/ 	.byte	0x04, 0x11
        /*000e*/ 	.short	(.L_3 - .L_2)
	.align		4
.L_2:
        /*0010*/ 	.word	index@(_Z14cudaDotProductPfS_S_ii)
        /*0014*/ 	.word	0x00000000


	//----- nvinfo : EIATTR_REGCOUNT
	.align		4
.L_3:
        /*0018*/ 	.byte	0x04, 0x2f
        /*001a*/ 	.short	(.L_5 - .L_4)
	.align		4
.L_4:
        /*001c*/ 	.word	index@(_Z25deviceCalculatedDistancesPfS_S_ii)
        /*0020*/ 	.word	0x00000029


	//----- nvinfo : EIATTR_FRAME_SIZE
	.align		4
.L_5:
        /*0024*/ 	.byte	0x04, 0x11
        /*0026*/ 	.short	(.L_7 - .L_6)
	.align		4
.L_6:
        /*0028*/ 	.word	index@($_Z25deviceCalculatedDistancesPfS_S_ii$__internal_accurate_pow)
        /*002c*/ 	.word	0x00000000


	//----- nvinfo : EIATTR_FRAME_SIZE
	.align		4
.L_7:
        /*0030*/ 	.byte	0x04, 0x11
        /*0032*/ 	.short	(.L_9 - .L_8)
	.align		4
.L_8:
        /*0034*/ 	.word	index@($__internal_0_$__cuda_sm20_dsqrt_rn_f64_mediumpath_v1)
        /*0038*/ 	.word	0x00000000


	//----- nvinfo : EIATTR_FRAME_SIZE
	.align		4
.L_9:
        /*003c*/ 	.byte	0x04, 0x11
        /*003e*/ 	.short	(.L_11 - .L_10)
	.align		4
.L_10:
        /*0040*/ 	.word	index@(_Z25deviceCalculatedDistancesPfS_S_ii)
        /*0044*/ 	.word	0x00000000


	//----- nvinfo : EIATTR_MIN_STACK_SIZE
	.align		4
.L_11:
        /*0048*/ 	.byte	0x04, 0x12
        /*004a*/ 	.short	(.L_13 - .L_12)
	.align		4
.L_12:
        /*004c*/ 	.word	index@(_Z25deviceCalculatedDistancesPfS_S_ii)
        /*0050*/ 	.word	0x00000000


	//----- nvinfo : EIATTR_MIN_STACK_SIZE
	.align		4
.L_13:
        /*0054*/ 	.byte	0x04, 0x12
        /*0056*/ 	.short	(.L_15 - .L_14)
	.align		4
.L_14:
        /*0058*/ 	.word	index@(_Z14cudaDotProductPfS_S_ii)
        /*005c*/ 	.word	0x00000000
.L_15:


//--------------------- .nv.compat                --------------------------
	.section	.nv.compat,"",@"SHT_CUDA_COMPAT_INFO"
	.align	4
        /*0000*/ 	.byte	0x02, 0x09, 0x00, 0x00, 0x02, 0x02, 0x01, 0x00, 0x02, 0x05, 0x05, 0x00, 0x03, 0x07, 0x01, 0x01
        /*0010*/ 	.byte	0x02, 0x03, 0x00, 0x00, 0x02, 0x06, 0x01, 0x00, 0x04, 0x0b, 0x08, 0x00, 0x01, 0x00, 0x00, 0x00
        /*0020*/ 	.byte	0x00, 0x00, 0x00, 0x00


//--------------------- .nv.info._Z25deviceCalculatedDistancesPfS_S_ii --------------------------
	.section	.nv.info._Z25deviceCalculatedDistancesPfS_S_ii,"",@"SHT_CUDA_INFO"
	.sectionflags	@""
	.align	4


	//----- nvinfo : EIATTR_CUDA_API_VERSION
	.align		4
        /*0000*/ 	.byte	0x04, 0x37
        /*0002*/ 	.short	(.L_17 - .L_16)
.L_16:
        /*0004*/ 	.word	0x00000082


	//----- nvinfo : EIATTR_KPARAM_INFO
	.align		4
.L_17:
        /*0008*/ 	.byte	0x04, 0x17
        /*000a*/ 	.short	(.L_19 - .L_18)
.L_18:
        /*000c*/ 	.word	0x00000000
        /*0010*/ 	.short	0x0004
        /*0012*/ 	.short	0x001c
        /*0014*/ 	.byte	0x00, 0xf0, 0x11, 0x00


	//----- nvinfo : EIATTR_KPARAM_INFO
	.align		4
.L_19:
        /*0018*/ 	.byte	0x04, 0x17
        /*001a*/ 	.short	(.L_21 - .L_20)
.L_20:
        /*001c*/ 	.word	0x00000000
        /*0020*/ 	.short	0x0003
        /*0022*/ 	.short	0x0018
        /*0024*/ 	.byte	0x00, 0xf0, 0x11, 0x00


	//----- nvinfo : EIATTR_KPARAM_INFO
	.align		4
.L_21:
        /*0028*/ 	.byte	0x04, 0x17
        /*002a*/ 	.short	(.L_23 - .L_22)
.L_22:
        /*002c*/ 	.word	0x00000000
        /*0030*/ 	.short	0x0002
        /*0032*/ 	.short	0x0010
        /*0034*/ 	.byte	0x00, 0xf5, 0x21, 0x00


	//----- nvinfo : EIATTR_KPARAM_INFO
	.align		4
.L_23:
        /*0038*/ 	.byte	0x04, 0x17
        /*003a*/ 	.short	(.L_25 - .L_24)
.L_24:
        /*003c*/ 	.word	0x00000000
        /*0040*/ 	.short	0x0001
        /*0042*/ 	.short	0x0008
        /*0044*/ 	.byte	0x00, 0xf5, 0x21, 0x00


	//----- nvinfo : EIATTR_KPARAM_INFO
	.align		4
.L_25:
        /*0048*/ 	.byte	0x04, 0x17
        /*004a*/ 	.short	(.L_27 - .L_26)
.L_26:
        /*004c*/ 	.word	0x00000000
        /*0050*/ 	.short	0x0000
        /*0052*/ 	.short	0x0000
        /*0054*/ 	.byte	0x00, 0xf5, 0x21, 0x00


	//----- nvinfo : EIATTR_SPARSE_MMA_MASK
	.align		4
.L_27:
        /*0058*/ 	.byte	0x03, 0x50
        /*005a*/ 	.short	0x0000


	//----- nvinfo : EIATTR_MAXREG_COUNT
	.align		4
        /*005c*/ 	.byte	0x03, 0x1b
        /*005e*/ 	.short	0x00ff


	//----- nvinfo : EIATTR_NUM_BARRIERS
	.align		4
        /*0060*/ 	.byte	0x02, 0x4c
        /*0062*/ 	.byte	0x01
	.zero		1


	//----- nvinfo : EIATTR_MERCURY_ISA_VERSION
	.align		4
        /*0064*/ 	.byte	0x03, 0x5f
        /*0066*/ 	.short	0x0101


	//----- nvinfo : EIATTR_VRC_CTA_INIT_COUNT
	.align		4
        /*0068*/ 	.byte	0x02, 0x4a
	.zero		1
	.zero		1


	//----- nvinfo : EIATTR_EXIT_INSTR_OFFSETS
	.align		4
        /*006c*/ 	.byte	0x04, 0x1c
        /*006e*/ 	.short	(.L_29 - .L_28)


	//   ....[0]....
.L_28:
        /*0070*/ 	.word	0x000002c0


	//   ....[1]....
        /*0074*/ 	.word	0x00000d30


	//   ....[2]....
        /*0078*/ 	.word	0x00000ef0


	//----- nvinfo : EIATTR_CRS_STACK_SIZE
	.align		4
.L_29:
        /*007c*/ 	.byte	0x04, 0x1e
        /*007e*/ 	.short	(.L_31 - .L_30)
.L_30:
        /*0080*/ 	.word	0x00000000


	//----- nvinfo : EIATTR_CBANK_PARAM_SIZE
	.align		4
.L_31:
        /*0084*/ 	.byte	0x03, 0x19
        /*0086*/ 	.short	0x0020


	//----- nvinfo : EIATTR_PARAM_CBANK
	.align		4
        /*0088*/ 	.byte	0x04, 0x0a
        /*008a*/ 	.short	(.L_33 - .L_32)
	.align		4
.L_32:
        /*008c*/ 	.word	index@(.nv.constant0._Z25deviceCalculatedDistancesPfS_S_ii)
        /*0090*/ 	.short	0x0380
        /*0092*/ 	.short	0x0020


	//----- nvinfo : EIATTR_SW_WAR
	.align		4
.L_33:
        /*0094*/ 	.byte	0x04, 0x36
        /*0096*/ 	.short	(.L_35 - .L_34)
.L_34:
        /*0098*/ 	.word	0x00000008
.L_35:


//--------------------- .nv.info._Z14cudaDotProductPfS_S_ii --------------------------
	.section	.nv.info._Z14cudaDotProductPfS_S_ii,"",@"SHT_CUDA_INFO"
	.sectionflags	@""
	.align	4


	//----- nvinfo : EIATTR_CUDA_API_VERSION
	.align		4
        /*0000*/ 	.byte	0x04, 0x37
        /*0002*/ 	.short	(.L_37 - .L_36)
.L_36:
        /*0004*/ 	.word	0x00000082


	//----- nvinfo : EIATTR_KPARAM_INFO
	.align		4
.L_37:
        /*0008*/ 	.byte	0x04, 0x17
        /*000a*/ 	.short	(.L_39 - .L_38)
.L_38:
        /*000c*/ 	.word	0x00000000
        /*0010*/ 	.short	0x0004
        /*0012*/ 	.short	0x001c
        /*0014*/ 	.byte	0x00, 0xf0, 0x11, 0x00


	//----- nvinfo : EIATTR_KPARAM_INFO
	.align		4
.L_39:
        /*0018*/ 	.byte	0x04, 0x17
        /*001a*/ 	.short	(.L_41 - .L_40)
.L_40:
        /*001c*/ 	.word	0x00000000
        /*0020*/ 	.short	0x0003
        /*0022*/ 	.short	0x0018
        /*0024*/ 	.byte	0x00, 0xf0, 0x11, 0x00


	//----- nvinfo : EIATTR_KPARAM_INFO
	.align		4
.L_41:
        /*0028*/ 	.byte	0x04, 0x17
        /*002a*/ 	.short	(.L_43 - .L_42)
.L_42:
        /*002c*/ 	.word	0x00000000
        /*0030*/ 	.short	0x0002
        /*0032*/ 	.short	0x0010
        /*0034*/ 	.byte	0x00, 0xf5, 0x21, 0x00


	//----- nvinfo : EIATTR_KPARAM_INFO
	.align		4
.L_43:
        /*0038*/ 	.byte	0x04, 0x17
        /*003a*/ 	.short	(.L_45 - .L_44)
.L_44:
        /*003c*/ 	.word	0x00000000
        /*0040*/ 	.short	0x0001
        /*0042*/ 	.short	0x0008
        /*0044*/ 	.byte	0x00, 0xf5, 0x21, 0x00


	//----- nvinfo : EIATTR_KPARAM_INFO
	.align		4
.L_45:
        /*0048*/ 	.byte	0x04, 0x17
        /*004a*/ 	.short	(.L_47 - .L_46)
.L_46:
        /*004c*/ 	.word	0x00000000
        /*0050*/ 	.short	0x0000
        /*0052*/ 	.short	0x0000
        /*0054*/ 	.byte	0x00, 0xf5, 0x21, 0x00


	//----- nvinfo : EIATTR_SPARSE_MMA_MASK
	.align		4
.L_47:
        /*0058*/ 	.byte	0x03, 0x50
        /*005a*/ 	.short	0x0000


	//----- nvinfo : EIATTR_MAXREG_COUNT
	.align		4
        /*005c*/ 	.byte	0x03, 0x1b
        /*005e*/ 	.short	0x00ff


	//----- nvinfo : EIATTR_NUM_BARRIERS
	.align		4
        /*0060*/ 	.byte	0x02, 0x4c
        /*0062*/ 	.byte	0x01
	.zero		1


	//----- nvinfo : EIATTR_MERCURY_ISA_VERSION
	.align		4
        /*0064*/ 	.byte	0x03, 0x5f
        /*0066*/ 	.short	0x0101


	//----- nvinfo : EIATTR_VRC_CTA_INIT_COUNT
	.align		4
        /*0068*/ 	.byte	0x02, 0x4a
	.zero		1
	.zero		1


	//----- nvinfo : EIATTR_EXIT_INSTR_OFFSETS
	.align		4
        /*006c*/ 	.byte	0x04, 0x1c
        /*006e*/ 	.short	(.L_49 - .L_48)


	//   ....[0]....
.L_48:
        /*0070*/ 	.word	0x00000370


	//   ....[1]....
        /*0074*/ 	.word	0x000003e0


	//----- nvinfo : EIATTR_CRS_STACK_SIZE
	.align		4
.L_49:
        /*0078*/ 	.byte	0x04, 0x1e
        /*007a*/ 	.short	(.L_51 - .L_50)
.L_50:
        /*007c*/ 	.word	0x00000000


	//----- nvinfo : EIATTR_CBANK_PARAM_SIZE
	.align		4
.L_51:
        /*0080*/ 	.byte	0x03, 0x19
        /*0082*/ 	.short	0x0020


	//----- nvinfo : EIATTR_PARAM_CBANK
	.align		4
        /*0084*/ 	.byte	0x04, 0x0a
        /*0086*/ 	.short	(.L_53 - .L_52)
	.align		4
.L_52:
        /*0088*/ 	.word	index@(.nv.constant0._Z14cudaDotProductPfS_S_ii)
        /*008c*/ 	.short	0x0380
        /*008e*/ 	.short	0x0020


	//----- nvinfo : EIATTR_SW_WAR
	.align		4
.L_53:
        /*0090*/ 	.byte	0x04, 0x36
        /*0092*/ 	.short	(.L_55 - .L_54)
.L_54:
        /*0094*/ 	.word	0x00000008
.L_55:


//--------------------- .nv.callgraph             --------------------------
	.section	.nv.callgraph,"",@"SHT_CUDA_CALLGRAPH"
	.align	4
	.sectionentsize	8
	.align		4
        /*0000*/ 	.word	0x00000000
	.align		4
        /*0004*/ 	.word	0xffffffff
	.align		4
        /*0008*/ 	.word	0x00000000
	.align		4
        /*000c*/ 	.word	0xfffffffe
	.align		4
        /*0010*/ 	.word	0x00000000
	.align		4
        /*0014*/ 	.word	0xfffffffd
	.align		4
        /*0018*/ 	.word	0x00000000
	.align		4
        /*001c*/ 	.word	0xfffffffc


//--------------------- .text._Z25deviceCalculatedDistancesPfS_S_ii --------------------------
	.section	.text._Z25deviceCalculatedDistancesPfS_S_ii,"ax",@progbits
	.align	128
        .global         _Z25deviceCalculatedDistancesPfS_S_ii
        .type           _Z25deviceCalculatedDistancesPfS_S_ii,@function
        .size           _Z25deviceCalculatedDistancesPfS_S_ii,(.L_x_36 - _Z25deviceCalculatedDistancesPfS_S_ii)
        .other          _Z25deviceCalculatedDistancesPfS_S_ii,@"STO_CUDA_ENTRY STV_DEFAULT"
_Z25deviceCalculatedDistancesPfS_S_ii:
.text._Z25deviceCalculatedDistancesPfS_S_ii:
[----:B------:R-:W-:Y:S01]  /*0000*/  LDC R1, c[0x0][0x37c] ;  /* 0x0000df00ff017b82 */ /* 0x000fe20000000800 */
[----:B------:R-:W0:Y:S07]  /*0010*/  LDCU UR9, c[0x0][0x364] ;  /* 0x00006c80ff0977ac */ /* 0x000e2e0008000800 */
[----:B------:R-:W1:Y:S01]  /*0020*/  LDC.64 R8, c[0x0][0x398] ;  /* 0x0000e600ff087b82 */ /* 0x000e620000000a00 */
[----:B------:R-:W2:Y:S01]  /*0030*/  S2R R11, SR_TID.X ;  /* 0x00000000000b7919 */ /* 0x000ea20000002100 */
[----:B------:R-:W3:Y:S01]  /*0040*/  LDCU UR5, c[0x0][0x374] ;  /* 0x00006e80ff0577ac */ /* 0x000ee20008000800 */
[----:B------:R-:W4:Y:S01]  /*0050*/  S2R R34, SR_TID.Y ;  /* 0x0000000000227919 */ /* 0x000f220000002200 */
[----:B------:R-:W5:Y:S04]  /*0060*/  LDCU UR8, c[0x0][0x360] ;  /* 0x00006c00ff0877ac */ /* 0x000f680008000800 */
[----:B------:R-:W-:Y:S08]  /*0070*/  S2UR UR4, SR_CTAID.X ;  /* 0x00000000000479c3 */ /* 0x000ff00000002500 */
[----:B------:R-:W3:Y:S01]  /*0080*/  S2UR UR7, SR_CTAID.Y ;  /* 0x00000000000779c3 */ /* 0x000ee20000002600 */
[----:B0-----:R-:W0:Y:S01]  /*0090*/  I2F.U32.RP R0, UR9 ;  /* 0x0000000900007d06 */ /* 0x001e220008209000 */
[----:B------:R-:W-:Y:S01]  /*00a0*/  ISETP.NE.U32.AND P2, PT, RZ, UR9, PT ;  /* 0x00000009ff007c0c */ /* 0x000fe2000bf45070 */
[----:B------:R-:W-:-:S05]  /*00b0*/  IMAD.U32 R10, RZ, RZ, UR9 ;  /* 0x00000009ff0a7e24 */ /* 0x000fca000f8e00ff */
[----:B------:R-:W2:Y:S01]  /*00c0*/  S2UR UR6, SR_CgaCtaId ;  /* 0x00000000000679c3 */ /* 0x000ea20000008800 */
[----:B0-----:R-:W0:Y:S01]  /*00d0*/  MUFU.RCP R0, R0 ;  /* 0x0000000000007308 */ /* 0x001e220000001000 */
[----:B---3--:R-:W-:-:S03]  /*00e0*/  UIMAD UR4, UR4, UR5, UR7 ;  /* 0x00000005040472a4 */ /* 0x008fc6000f8e0207 */
[----:B------:R-:W-:Y:S01]  /*00f0*/  UMOV UR5, 0x400 ;  /* 0x0000040000057882 */ /* 0x000fe20000000000 */
[----:B-----5:R-:W-:Y:S02]  /*0100*/  UIMAD UR4, UR4, UR8, URZ ;  /* 0x00000008040472a4 */ /* 0x020fe4000f8e02ff */
[----:B--2---:R-:W-:Y:S01]  /*0110*/  ULEA UR5, UR6, UR5, 0x18 ;  /* 0x0000000506057291 */ /* 0x004fe2000f8ec0ff */
[----:B0-----:R-:W-:-:S04]  /*0120*/  VIADD R2, R0, 0xffffffe ;  /* 0x0ffffffe00027836 */ /* 0x001fc80000000000 */
[----:B------:R0:W2:Y:S02]  /*0130*/  F2I.FTZ.U32.TRUNC.NTZ R3, R2 ;  /* 0x0000000200037305 */ /* 0x0000a4000021f000 */
[----:B0-----:R-:W-:Y:S02]  /*0140*/  IMAD.MOV.U32 R2, RZ, RZ, RZ ;  /* 0x000000ffff027224 */ /* 0x001fe400078e00ff */
[----:B--2---:R-:W-:-:S04]  /*0150*/  IMAD.MOV R5, RZ, RZ, -R3 ;  /* 0x000000ffff057224 */ /* 0x004fc800078e0a03 */
[----:B------:R-:W-:-:S04]  /*0160*/  IMAD R5, R5, UR9, RZ ;  /* 0x0000000905057c24 */ /* 0x000fc8000f8e02ff */
[----:B------:R-:W-:-:S04]  /*0170*/  IMAD.HI.U32 R4, R3, R5, R2 ;  /* 0x0000000503047227 */ /* 0x000fc800078e0002 */
[----:B-1----:R-:W-:Y:S02]  /*0180*/  IMAD R2, R9, R8, RZ ;  /* 0x0000000809027224 */ /* 0x002fe400078e02ff */
[----:B------:R-:W-:-:S04]  /*0190*/  IMAD.HI.U32 R4, R4, R9, RZ ;  /* 0x0000000904047227 */ /* 0x000fc800078e00ff */
[----:B------:R-:W-:-:S04]  /*01a0*/  IMAD.MOV R6, RZ, RZ, -R4 ;  /* 0x000000ffff067224 */ /* 0x000fc800078e0a04 */
[----:B------:R-:W-:-:S05]  /*01b0*/  IMAD R0, R6, UR9, R9 ;  /* 0x0000000906007c24 */ /* 0x000fca000f8e0209 */
[----:B------:R-:W-:-:S13]  /*01c0*/  ISETP.GE.U32.AND P0, PT, R0, UR9, PT ;  /* 0x0000000900007c0c */ /* 0x000fda000bf06070 */
[----:B------:R-:W-:Y:S02]  /*01d0*/  @P0 VIADD R0, R0, -UR9 ;  /* 0x8000000900000c36 */ /* 0x000fe40008000000 */
[----:B------:R-:W-:-:S03]  /*01e0*/  @P0 VIADD R4, R4, 0x1 ;  /* 0x0000000104040836 */ /* 0x000fc60000000000 */
[----:B------:R-:W-:Y:S01]  /*01f0*/  ISETP.GE.U32.AND P1, PT, R0, UR9, PT ;  /* 0x0000000900007c0c */ /* 0x000fe2000bf26070 */
[C---:B------:R-:W-:Y:S02]  /*0200*/  VIADD R0, R11.reuse, UR4 ;  /* 0x000000040b007c36 */ /* 0x040fe40008000000 */
[----:B----4-:R-:W-:Y:S02]  /*0210*/  IMAD R11, R11, UR9, R34 ;  /* 0x000000090b0b7c24 */ /* 0x010fe4000f8e0222 */
[----:B------:R-:W-:-:S08]  /*0220*/  IMAD R35, R0, R9, RZ ;  /* 0x0000000900237224 */ /* 0x000fd000078e02ff */
[----:B------:R-:W-:Y:S02]  /*0230*/  @P1 IADD3 R4, PT, PT, R4, 0x1, RZ ;  /* 0x0000000104041810 */ /* 0x000fe40007ffe0ff */
[----:B------:R-:W-:Y:S02]  /*0240*/  @!P2 LOP3.LUT R4, RZ, UR9, RZ, 0x33, !PT ;  /* 0x00000009ff04ac12 */ /* 0x000fe4000f8e33ff */
[----:B------:R-:W-:-:S03]  /*0250*/  ISETP.GE.AND P1, PT, R35, R2, PT ;  /* 0x000000022300720c */ /* 0x000fc60003f26270 */
[----:B------:R-:W-:Y:S02]  /*0260*/  IMAD.MOV R6, RZ, RZ, -R4 ;  /* 0x000000ffff067224 */ /* 0x000fe400078e0a04 */
[----:B------:R-:W-:Y:S02]  /*0270*/  VIADD R8, R4, 0x1 ;  /* 0x0000000104087836 */ /* 0x000fe40000000000 */
[----:B------:R-:W-:Y:S01]  /*0280*/  IMAD R0, R6, UR9, R9 ;  /* 0x0000000906007c24 */ /* 0x000fe2000f8e0209 */
[----:B------:R-:W-:-:S04]  /*0290*/  LEA R9, R11, UR5, 0x2 ;  /* 0x000000050b097c11 */ /* 0x000fc8000f8e10ff */
[----:B------:R-:W-:Y:S01]  /*02a0*/  ISETP.NE.AND P0, PT, R0, RZ, PT ;  /* 0x000000ff0000720c */ /* 0x000fe20003f05270 */
[----:B------:R0:W-:Y:S01]  /*02b0*/  STS [R9], RZ ;  /* 0x000000ff09007388 */ /* 0x0001e20000000800 */
[----:B------:R-:W-:Y:S11]  /*02c0*/  @P1 EXIT ;  /* 0x000000000000194d */ /* 0x000ff60003800000 */
[----:B------:R-:W-:Y:S01]  /*02d0*/  @!P0 IMAD.MOV R8, RZ, RZ, R4 ;  /* 0x000000ffff088224 */ /* 0x000fe200078e0204 */
[----:B------:R-:W1:Y:S04]  /*02e0*/  LDCU.64 UR6, c[0x0][0x358] ;  /* 0x00006b00ff0677ac */ /* 0x000e680008000a00 */
[----:B------:R-:W-:-:S13]  /*02f0*/  ISETP.GE.AND P0, PT, R8, 0x1, PT ;  /* 0x000000010800780c */ /* 0x000fda0003f06270 */
[----:B------:R-:W-:Y:S05]  /*0300*/  @!P0 BRA `(.L_x_0) ;  /* 0x00000008004c8947 */ /* 0x000fea0003800000 */
[----:B------:R-:W-:Y:S01]  /*0310*/  ISETP.NE.AND P0, PT, R8, 0x1, PT ;  /* 0x000000010800780c */ /* 0x000fe20003f05270 */
[----:B------:R-:W-:Y:S01]  /*0320*/  IMAD.MOV.U32 R7, RZ, RZ, RZ ;  /* 0x000000ffff077224 */ /* 0x000fe200078e00ff */
[----:B------:R-:W-:-:S11]  /*0330*/  CS2R R4, SRZ ;  /* 0x0000000000047805 */ /* 0x000fd6000001ff00 */
[----:B------:R-:W-:Y:S05]  /*0340*/  @!P0 BRA `(.L_x_1) ;  /* 0x0000000400808947 */ /* 0x000fea0003800000 */
[----:B------:R-:W2:Y:S01]  /*0350*/  LDC.64 R14, c[0x0][0x388] ;  /* 0x0000e200ff0e7b82 */ /* 0x000ea20000000a00 */
[----:B------:R-:W-:Y:S01]  /*0360*/  LOP3.LUT R7, R8, 0x7ffffffe, RZ, 0xc0, !PT ;  /* 0x7ffffffe08077812 */ /* 0x000fe200078ec0ff */
[C-C-:B------:R-:W-:Y:S01]  /*0370*/  IMAD.IADD R5, R35.reuse, 0x1, R34.reuse ;  /* 0x0000000123057824 */ /* 0x140fe200078e0222 */
[----:B------:R-:W-:Y:S01]  /*0380*/  IADD3 R6, PT, PT, R10, R34, RZ ;  /* 0x000000220a067210 */ /* 0x000fe20007ffe0ff */
[----:B------:R-:W-:Y:S01]  /*0390*/  IMAD.MOV.U32 R4, RZ, RZ, RZ ;  /* 0x000000ffff047224 */ /* 0x000fe200078e00ff */
[----:B------:R-:W3:Y:S01]  /*03a0*/  LDCU UR5, c[0x0][0x39c] ;  /* 0x00007380ff0577ac */ /* 0x000ee20008000800 */
[----:B------:R-:W-:Y:S02]  /*03b0*/  IMAD.MOV.U32 R3, RZ, RZ, R34 ;  /* 0x000000ffff037224 */ /* 0x000fe400078e0022 */
[----:B------:R-:W4:Y:S01]  /*03c0*/  LDC.64 R12, c[0x0][0x390] ;  /* 0x0000e400ff0c7b82 */ /* 0x000f220000000a00 */
[----:B------:R-:W-:Y:S02]  /*03d0*/  IMAD.IADD R2, R35, 0x1, R6 ;  /* 0x0000000123027824 */ /* 0x000fe400078e0206 */
[----:B------:R-:W-:-:S07]  /*03e0*/  IMAD.MOV R0, RZ, RZ, -R7 ;  /* 0x000000ffff007224 */ /* 0x000fce00078e0a07 */
.L_x_13:
[----:B---3--:R-:W-:Y:S01]  /*03f0*/  ISETP.GE.AND P0, PT, R3, UR5, PT ;  /* 0x0000000503007c0c */ /* 0x008fe2000bf06270 */
[----:B------:R-:W-:-:S12]  /*0400*/  BSSY.RECONVERGENT B0, `(.L_x_2) ;  /* 0x0000024000007945 */ /* 0x000fd80003800200 */
[----:B-1----:R-:W-:Y:S05]  /*0410*/  @P0 BRA `(.L_x_3) ;  /* 0x0000000000880947 */ /* 0x002fea0003800000 */
[----:B--2---:R-:W-:-:S04]  /*0420*/  IMAD.WIDE R16, R5, 0x4, R14 ;  /* 0x0000000405107825 */ /* 0x004fc800078e020e */
[----:B----4-:R-:W-:Y:S02]  /*0430*/  IMAD.WIDE R18, R3, 0x4, R12 ;  /* 0x0000000403127825 */ /* 0x010fe400078e020c */
[----:B-1----:R-:W2:Y:S04]  /*0440*/  LDG.E R16, desc[UR6][R16.64] ;  /* 0x0000000610107981 */ /* 0x002ea8000c1e1900 */
[----:B------:R-:W2:Y:S01]  /*0450*/  LDG.E R19, desc[UR6][R18.64] ;  /* 0x0000000612137981 */ /* 0x000ea2000c1e1900 */
[----:B------:R-:W-:Y:S01]  /*0460*/  BSSY.RECONVERGENT B1, `(.L_x_4) ;  /* 0x0000007000017945 */ /* 0x000fe20003800200 */
[----:B--2---:R-:W-:-:S04]  /*0470*/  FADD R38, R16, -R19 ;  /* 0x8000001310267221 */ /* 0x004fc80000000000 */
[----:B------:R-:W1:Y:S02]  /*0480*/  F2F.F64.F32 R32, R38 ;  /* 0x0000002600207310 */ /* 0x000e640000201800 */
[----:B-1----:R-:W-:-:S10]  /*0490*/  DADD R36, -RZ, |R32| ;  /* 0x00000000ff247229 */ /* 0x002fd40000000520 */
[----:B------:R-:W-:Y:S01]  /*04a0*/  IMAD.MOV.U32 R22, RZ, RZ, R36 ;  /* 0x000000ffff167224 */ /* 0x000fe200078e0024 */
[----:B------:R-:W-:-:S07]  /*04b0*/  MOV R36, 0x4d0 ;  /* 0x000004d000247802 */ /* 0x000fce0000000f00 */
[----:B0-----:R-:W-:Y:S05]  /*04c0*/  CALL.REL.NOINC `($_Z25deviceCalculatedDistancesPfS_S_ii$__internal_accurate_pow) ;  /* 0x0000000c00387944 */ /* 0x001fea0003c00000 */
[----:B------:R-:W-:Y:S05]  /*04d0*/  BSYNC.RECONVERGENT B1 ;  /* 0x0000000000017941 */ /* 0x000fea0003800200 */
.L_x_4:
[----:B------:R-:W-:Y:S01]  /*04e0*/  DADD R18, R32, 2 ;  /* 0x4000000020127429 */ /* 0x000fe20000000000 */
[C---:B------:R-:W-:Y:S01]  /*04f0*/  FSETP.NEU.AND P1, PT, R38.reuse, RZ, PT ;  /* 0x000000ff2600720b */ /* 0x040fe20003f2d000 */
[----:B------:R-:W-:Y:S01]  /*0500*/  BSSY.RECONVERGENT B1, `(.L_x_5) ;  /* 0x000000e000017945 */ /* 0x000fe20003800200 */
[----:B------:R-:W-:Y:S02]  /*0510*/  FSETP.NEU.AND P0, PT, R38, 1, PT ;  /* 0x3f8000002600780b */ /* 0x000fe40003f0d000 */
[----:B------:R-:W-:-:S05]  /*0520*/  FSEL R16, R16, RZ, P1 ;  /* 0x000000ff10107208 */ /* 0x000fca0000800000 */
[----:B------:R-:W-:Y:S02]  /*0530*/  LOP3.LUT R17, R19, 0x7ff00000, RZ, 0xc0, !PT ;  /* 0x7ff0000013117812 */ /* 0x000fe400078ec0ff */
[----:B------:R0:W1:Y:S02]  /*0540*/  F2F.F64.F32 R18, R4 ;  /* 0x0000000400127310 */ /* 0x0000640000201800 */
[----:B------:R-:W-:Y:S02]  /*0550*/  ISETP.NE.AND P2, PT, R17, 0x7ff00000, PT ;  /* 0x7ff000001100780c */ /* 0x000fe40003f45270 */
[----:B------:R-:W-:-:S11]  /*0560*/  FSEL R17, R22, RZ, P1 ;  /* 0x000000ff16117208 */ /* 0x000fd60000800000 */
[----:B01----:R-:W-:Y:S05]  /*0570*/  @P2 BRA `(.L_x_6) ;  /* 0x0000000000182947 */ /* 0x003fea0003800000 */
[----:B------:R-:W-:-:S13]  /*0580*/  FSETP.NAN.AND P1, PT, R38, R38, PT ;  /* 0x000000262600720b */ /* 0x000fda0003f28000 */
[----:B------:R-:W-:Y:S01]  /*0590*/  @P1 DADD R16, R32, 2 ;  /* 0x4000000020101429 */ /* 0x000fe20000000000 */
[----:B------:R-:W-:Y:S10]  /*05a0*/  @P1 BRA `(.L_x_6) ;  /* 0x00000000000c1947 */ /* 0x000ff40003800000 */
[----:B------:R-:W-:-:S14]  /*05b0*/  DSETP.NEU.AND P1, PT, |R32|, +INF , PT ;  /* 0x7ff000002000742a */ /* 0x000fdc0003f2d200 */
[----:B------:R-:W-:Y:S01]  /*05c0*/  @!P1 MOV R16, 0x0 ;  /* 0x0000000000109802 */ /* 0x000fe20000000f00 */
[----:B------:R-:W-:-:S07]  /*05d0*/  @!P1 IMAD.MOV.U32 R17, RZ, RZ, 0x7ff00000 ;  /* 0x7ff00000ff119424 */ /* 0x000fce00078e00ff */
.L_x_6:
[----:B------:R-:W-:Y:S05]  /*05e0*/  BSYNC.RECONVERGENT B1 ;  /* 0x0000000000017941 */ /* 0x000fea0003800200 */
.L_x_5:
[----:B------:R-:W-:Y:S02]  /*05f0*/  FSEL R16, R16, RZ, P0 ;  /* 0x000000ff10107208 */ /* 0x000fe40000000000 */
[----:B------:R-:W-:-:S06]  /*0600*/  FSEL R17, R17, 1.875, P0 ;  /* 0x3ff0000011117808 */ /* 0x000fcc0000000000 */
[----:B------:R-:W-:-:S06]  /*0610*/  DADD R18, R18, R16 ;  /* 0x0000000012127229 */ /* 0x000fcc0000000010 */
[----:B------:R-:W0:Y:S02]  /*0620*/  F2F.F32.F64 R4, R18 ;  /* 0x0000001200047310 */ /* 0x000e240000301000 */
[----:B0-----:R3:W-:Y:S03]  /*0630*/  STS [R9], R4 ;  /* 0x0000000409007388 */ /* 0x0017e60000000800 */
.L_x_3:
[----:B-1----:R-:W-:Y:S05]  /*0640*/  BSYNC.RECONVERGENT B0 ;  /* 0x0000000000007941 */ /* 0x002fea0003800200 */
.L_x_2:
[----:B------:R-:W-:Y:S01]  /*0650*/  ISETP.GE.AND P0, PT, R6, UR5, PT ;  /* 0x0000000506007c0c */ /* 0x000fe2000bf06270 */
[----:B------:R-:W-:-:S12]  /*0660*/  BSSY.RECONVERGENT B0, `(.L_x_7) ;  /* 0x0000026000007945 */ /* 0x000fd80003800200 */
[----:B------:R-:W-:Y:S05]  /*0670*/  @P0 BRA `(.L_x_8) ;  /* 0x0000000000900947 */ /* 0x000fea0003800000 */
[----:B--2---:R-:W-:-:S04]  /*0680*/  IMAD.WIDE R16, R2, 0x4, R14 ;  /* 0x0000000402107825 */ /* 0x004fc800078e020e */
[----:B----4-:R-:W-:Y:S02]  /*0690*/  IMAD.WIDE R18, R6, 0x4, R12 ;  /* 0x0000000406127825 */ /* 0x010fe400078e020c */
[----:B------:R-:W2:Y:S04]  /*06a0*/  LDG.E R16, desc[UR6][R16.64] ;  /* 0x0000000610107981 */ /* 0x000ea8000c1e1900 */
[----:B------:R-:W2:Y:S01]  /*06b0*/  LDG.E R19, desc[UR6][R18.64] ;  /* 0x0000000612137981 */ /* 0x000ea2000c1e1900 */
[----:B------:R-:W-:Y:S01]  /*06c0*/  BSSY.RECONVERGENT B1, `(.L_x_9) ;  /* 0x0000007000017945 */ /* 0x000fe20003800200 */
[----:B--2---:R-:W-:-:S04]  /*06d0*/  FADD R38, R16, -R19 ;  /* 0x8000001310267221 */ /* 0x004fc80000000000 */
[----:B------:R-:W1:Y:S02]  /*06e0*/  F2F.F64.F32 R32, R38 ;  /* 0x0000002600207310 */ /* 0x000e640000201800 */
[----:B-1----:R-:W-:-:S10]  /*06f0*/  DADD R36, -RZ, |R32| ;  /* 0x00000000ff247229 */ /* 0x002fd40000000520 */
[----:B------:R-:W-:Y:S01]  /*0700*/  IMAD.MOV.U32 R22, RZ, RZ, R36 ;  /* 0x000000ffff167224 */ /* 0x000fe200078e0024 */
[----:B------:R-:W-:-:S07]  /*0710*/  MOV R36, 0x730 ;  /* 0x0000073000247802 */ /* 0x000fce0000000f00 */
[----:B0--3--:R-:W-:Y:S05]  /*0720*/  CALL.REL.NOINC `($_Z25deviceCalculatedDistancesPfS_S_ii$__internal_accurate_pow) ;  /* 0x0000000800a07944 */ /* 0x009fea0003c00000 */
[----:B------:R-:W-:Y:S05]  /*0730*/  BSYNC.RECONVERGENT B1 ;  /* 0x0000000000017941 */ /* 0x000fea0003800200 */
.L_x_9:
[----:B------:R-:W-:Y:S01]  /*0740*/  DADD R18, R32, 2 ;  /* 0x4000000020127429 */ /* 0x000fe20000000000 */
[----:B------:R-:W-:Y:S01]  /*0750*/  FSETP.NEU.AND P0, PT, R38, RZ, PT ;  /* 0x000000ff2600720b */ /* 0x000fe20003f0d000 */
[----:B------:R-:W-:Y:S03]  /*0760*/  BSSY.RECONVERGENT B1, `(.L_x_10) ;  /* 0x000000e000017945 */ /* 0x000fe60003800200 */
[----:B------:R-:W-:Y:S02]  /*0770*/  FSEL R16, R16, RZ, P0 ;  /* 0x000000ff10107208 */ /* 0x000fe40000000000 */
[----:B------:R-:W-:-:S03]  /*0780*/  FSEL R17, R22, RZ, P0 ;  /* 0x000000ff16117208 */ /* 0x000fc60000000000 */
[----:B------:R-:W-:-:S04]  /*0790*/  LOP3.LUT R18, R19, 0x7ff00000, RZ, 0xc0, !PT ;  /* 0x7ff0000013127812 */ /* 0x000fc800078ec0ff */
[----:B------:R-:W-:-:S13]  /*07a0*/  ISETP.NE.AND P1, PT, R18, 0x7ff00000, PT ;  /* 0x7ff000001200780c */ /* 0x000fda0003f25270 */
[----:B------:R-:W-:Y:S05]  /*07b0*/  @P1 BRA `(.L_x_11) ;  /* 0x0000000000201947 */ /* 0x000fea0003800000 */
[----:B------:R-:W-:-:S13]  /*07c0*/  FSETP.NAN.AND P0, PT, R38, R38, PT ;  /* 0x000000262600720b */ /* 0x000fda0003f08000 */
[----:B------:R-:W-:Y:S05]  /*07d0*/  @P0 BRA `(.L_x_12) ;  /* 0x0000000000140947 */ /* 0x000fea0003800000 */
[----:B------:R-:W-:-:S14]  /*07e0*/  DSETP.NEU.AND P0, PT, |R32|, +INF , PT ;  /* 0x7ff000002000742a */ /* 0x000fdc0003f0d200 */
[----:B------:R-:W-:Y:S05]  /*07f0*/  @P0 BRA `(.L_x_11) ;  /* 0x0000000000100947 */ /* 0x000fea0003800000 */
[----:B------:R-:W-:Y:S02]  /*0800*/  IMAD.MOV.U32 R16, RZ, RZ, 0x0 ;  /* 0x00000000ff107424 */ /* 0x000fe400078e00ff */
[----:B------:R-:W-:Y:S01]  /*0810*/  IMAD.MOV.U32 R17, RZ, RZ, 0x7ff00000 ;  /* 0x7ff00000ff117424 */ /* 0x000fe200078e00ff */
[----:B------:R-:W-:Y:S06]  /*0820*/  BRA `(.L_x_11) ;  /* 0x0000000000047947 */ /* 0x000fec0003800000 */
.L_x_12:
[----:B------:R-:W-:-:S11]  /*0830*/  DADD R16, R32, 2 ;  /* 0x4000000020107429 */ /* 0x000fd60000000000 */
.L_x_11:
[----:B------:R-:W-:Y:S05]  /*0840*/  BSYNC.RECONVERGENT B1 ;  /* 0x0000000000017941 */ /* 0x000fea0003800200 */
.L_x_10:
[----:B------:R-:W0:Y:S01]  /*0850*/  F2F.F64.F32 R18, R4 ;  /* 0x0000000400127310 */ /* 0x000e220000201800 */
[----:B------:R-:W-:-:S04]  /*0860*/  FSETP.NEU.AND P0, PT, R38, 1, PT ;  /* 0x3f8000002600780b */ /* 0x000fc80003f0d000 */
[----:B------:R-:W-:Y:S02]  /*0870*/  FSEL R16, R16, RZ, P0 ;  /* 0x000000ff10107208 */ /* 0x000fe40000000000 */
[----:B------:R-:W-:-:S06]  /*0880*/  FSEL R17, R17, 1.875, P0 ;  /* 0x3ff0000011117808 */ /* 0x000fcc0000000000 */
[----:B0-----:R-:W-:-:S06]  /*0890*/  DADD R16, R18, R16 ;  /* 0x0000000012107229 */ /* 0x001fcc0000000010 */
[----:B------:R-:W0:Y:S02]  /*08a0*/  F2F.F32.F64 R4, R16 ;  /* 0x0000001000047310 */ /* 0x000e240000301000 */
[----:B0-----:R1:W-:Y:S03]  /*08b0*/  STS [R9], R4 ;  /* 0x0000000409007388 */ /* 0x0013e60000000800 */
.L_x_8:
[----:B------:R-:W-:Y:S05]  /*08c0*/  BSYNC.RECONVERGENT B0 ;  /* 0x0000000000007941 */ /* 0x000fea0003800200 */
.L_x_7:
[----:B------:R-:W-:Y:S01]  /*08d0*/  VIADD R0, R0, 0x2 ;  /* 0x0000000200007836 */ /* 0x000fe20000000000 */
[C---:B------:R-:W-:Y:S01]  /*08e0*/  LEA R6, R10.reuse, R6, 0x1 ;  /* 0x000000060a067211 */ /* 0x040fe200078e08ff */
[C---:B------:R-:W-:Y:S02]  /*08f0*/  IMAD R2, R10.reuse, 0x2, R2 ;  /* 0x000000020a027824 */ /* 0x040fe400078e0202 */
[----:B------:R-:W-:Y:S01]  /*0900*/  IMAD R5, R10, 0x2, R5 ;  /* 0x000000020a057824 */ /* 0x000fe200078e0205 */
[----:B------:R-:W-:Y:S01]  /*0910*/  ISETP.NE.AND P0, PT, R0, RZ, PT ;  /* 0x000000ff0000720c */ /* 0x000fe20003f05270 */
[----:B------:R-:W-:-:S12]  /*0920*/  IMAD R3, R10, 0x2, R3 ;  /* 0x000000020a037824 */ /* 0x000fd800078e0203 */
[----:B------:R-:W-:Y:S05]  /*0930*/  @P0 BRA `(.L_x_13) ;  /* 0xfffffff800ac0947 */ /* 0x000fea000383ffff */
[----:B-1-3--:R-:W3:Y:S02]  /*0940*/  F2F.F64.F32 R4, R4 ;  /* 0x0000000400047310 */ /* 0x00aee40000201800 */
.L_x_1:
[----:B------:R-:W-:-:S04]  /*0950*/  LOP3.LUT R8, R8, 0x1, RZ, 0xc0, !PT ;  /* 0x0000000108087812 */ /* 0x000fc800078ec0ff */
[----:B------:R-:W-:-:S13]  /*0960*/  ISETP.NE.U32.AND P0, PT, R8, 0x1, PT ;  /* 0x000000010800780c */ /* 0x000fda0003f05070 */
[----:B------:R-:W-:Y:S05]  /*0970*/  @P0 BRA `(.L_x_0) ;  /* 0x0000000000b00947 */ /* 0x000fea0003800000 */
[----:B------:R-:W5:Y:S01]  /*0980*/  LDCU UR5, c[0x0][0x39c] ;  /* 0x00007380ff0577ac */ /* 0x000f620008000800 */
[----:B------:R-:W-:Y:S01]  /*0990*/  IMAD R0, R10, R7, R34 ;  /* 0x000000070a007224 */ /* 0x000fe200078e0222 */
[----:B------:R-:W-:Y:S04]  /*09a0*/  BSSY.RECONVERGENT B0, `(.L_x_0) ;  /* 0x0000029000007945 */ /* 0x000fe80003800200 */
[----:B-----5:R-:W-:-:S13]  /*09b0*/  ISETP.GE.AND P0, PT, R0, UR5, PT ;  /* 0x0000000500007c0c */ /* 0x020fda000bf06270 */
[----:B------:R-:W-:Y:S05]  /*09c0*/  @P0 BRA `(.L_x_14) ;  /* 0x0000000000980947 */ /* 0x000fea0003800000 */
[----:B----4-:R-:W4:Y:S01]  /*09d0*/  LDC.64 R12, c[0x0][0x390] ;  /* 0x0000e400ff0c7b82 */ /* 0x010f220000000a00 */
[----:B------:R-:W-:-:S07]  /*09e0*/  IMAD.IADD R35, R35, 0x1, R0 ;  /* 0x0000000123237824 */ /* 0x000fce00078e0200 */
[----:B------:R-:W5:Y:S01]  /*09f0*/  LDC.64 R6, c[0x0][0x388] ;  /* 0x0000e200ff067b82 */ /* 0x000f620000000a00 */
[----:B----4-:R-:W-:-:S06]  /*0a00*/  IMAD.WIDE R12, R0, 0x4, R12 ;  /* 0x00000004000c7825 */ /* 0x010fcc00078e020c */
[----:B-1----:R-:W4:Y:S01]  /*0a10*/  LDG.E R13, desc[UR6][R12.64] ;  /* 0x000000060c0d7981 */ /* 0x002f22000c1e1900 */
[----:B-----5:R-:W-:-:S05]  /*0a20*/  IMAD.WIDE R6, R35, 0x4, R6 ;  /* 0x0000000423067825 */ /* 0x020fca00078e0206 */
[----:B------:R-:W4:Y:S01]  /*0a30*/  LDG.E R0, desc[UR6][R6.64] ;  /* 0x0000000606007981 */ /* 0x000f22000c1e1900 */
[----:B------:R-:W-:Y:S01]  /*0a40*/  BSSY.RECONVERGENT B1, `(.L_x_15) ;  /* 0x0000007000017945 */ /* 0x000fe20003800200 */
[----:B----4-:R-:W-:-:S04]  /*0a50*/  FADD R0, R0, -R13 ;  /* 0x8000000d00007221 */ /* 0x010fc80000000000 */
[----:B------:R-:W1:Y:S02]  /*0a60*/  F2F.F64.F32 R2, R0 ;  /* 0x0000000000027310 */ /* 0x000e640000201800 */
[----:B-1----:R-:W-:-:S10]  /*0a70*/  DADD R36, -RZ, |R2| ;  /* 0x00000000ff247229 */ /* 0x002fd40000000502 */
[----:B------:R-:W-:Y:S01]  /*0a80*/  IMAD.MOV.U32 R22, RZ, RZ, R36 ;  /* 0x000000ffff167224 */ /* 0x000fe200078e0024 */
[----:B------:R-:W-:-:S07]  /*0a90*/  MOV R36, 0xab0 ;  /* 0x00000ab000247802 */ /* 0x000fce0000000f00 */
[----:B0-23--:R-:W-:Y:S05]  /*0aa0*/  CALL.REL.NOINC `($_Z25deviceCalculatedDistancesPfS_S_ii$__internal_accurate_pow) ;  /* 0x0000000400c07944 */ /* 0x00dfea0003c00000 */
[----:B------:R-:W-:Y:S05]  /*0ab0*/  BSYNC.RECONVERGENT B1 ;  /* 0x0000000000017941 */ /* 0x000fea0003800200 */
.L_x_15:
        /* <DEDUP_REMOVED lines=12> */
[----:B------:R-:W-:Y:S01]  /*0b80*/  MOV R16, 0x0 ;  /* 0x0000000000107802 */ /* 0x000fe20000000f00 */
[----:B------:R-:W-:Y:S01]  /*0b90*/  IMAD.MOV.U32 R17, RZ, RZ, 0x7ff00000 ;  /* 0x7ff00000ff117424 */ /* 0x000fe200078e00ff */
[----:B------:R-:W-:Y:S06]  /*0ba0*/  BRA `(.L_x_17) ;  /* 0x0000000000047947 */ /* 0x000fec0003800000 */
.L_x_18:
[----:B------:R-:W-:-:S11]  /*0bb0*/  DADD R16, R2, 2 ;  /* 0x4000000002107429 */ /* 0x000fd60000000000 */
.L_x_17:
[----:B------:R-:W-:Y:S05]  /*0bc0*/  BSYNC.RECONVERGENT B1 ;  /* 0x0000000000017941 */ /* 0x000fea0003800200 */
.L_x_16:
[----:B------:R-:W-:-:S04]  /*0bd0*/  FSETP.NEU.AND P0, PT, R0, 1, PT ;  /* 0x3f8000000000780b */ /* 0x000fc80003f0d000 */
[----:B------:R-:W-:Y:S02]  /*0be0*/  FSEL R2, R16, RZ, P0 ;  /* 0x000000ff10027208 */ /* 0x000fe40000000000 */
[----:B------:R-:W-:-:S06]  /*0bf0*/  FSEL R3, R17, 1.875, P0 ;  /* 0x3ff0000011037808 */ /* 0x000fcc0000000000 */
[----:B------:R-:W-:-:S10]  /*0c00*/  DADD R4, R4, R2 ;  /* 0x0000000004047229 */ /* 0x000fd40000000002 */
[----:B------:R-:W0:Y:S02]  /*0c10*/  F2F.F32.F64 R4, R4 ;  /* 0x0000000400047310 */ /* 0x000e240000301000 */
[----:B0-----:R0:W-:Y:S02]  /*0c20*/  STS [R9], R4 ;  /* 0x0000000409007388 */ /* 0x0011e40000000800 */
.L_x_14:
[----:B-1----:R-:W-:Y:S05]  /*0c30*/  BSYNC.RECONVERGENT B0 ;  /* 0x0000000000007941 */ /* 0x002fea0003800200 */
.L_x_0:
[----:B------:R-:W-:Y:S01]  /*0c40*/  BAR.SYNC.DEFER_BLOCKING 0x0 ;  /* 0x0000000000007b1d */ /* 0x000fe20000010000 */
[----:B------:R-:W-:Y:S02]  /*0c50*/  ISETP.GE.U32.AND P1, PT, R10, 0x2, PT ;  /* 0x000000020a00780c */ /* 0x000fe40003f26070 */
[----:B------:R-:W-:-:S11]  /*0c60*/  LOP3.LUT P0, RZ, R11, 0x7, RZ, 0xc0, !PT ;  /* 0x000000070bff7812 */ /* 0x000fd6000780c0ff */
[----:B------:R-:W-:Y:S05]  /*0c70*/  @!P1 BRA `(.L_x_19) ;  /* 0x00000000002c9947 */ /* 0x000fea0003800000 */
.L_x_20:
[----:B0--3--:R-:W-:-:S04]  /*0c80*/  SHF.R.U32.HI R4, RZ, 0x1, R10 ;  /* 0x00000001ff047819 */ /* 0x009fc8000001160a */
[----:B------:R-:W-:-:S13]  /*0c90*/  ISETP.GE.U32.AND P1, PT, R34, R4, PT ;  /* 0x000000042200720c */ /* 0x000fda0003f26070 */
[----:B------:R-:W-:Y:S01]  /*0ca0*/  @!P1 IMAD R0, R4, 0x4, R9 ;  /* 0x0000000404009824 */ /* 0x000fe200078e0209 */
[----:B------:R-:W-:Y:S05]  /*0cb0*/  @!P1 LDS R3, [R9] ;  /* 0x0000000009039984 */ /* 0x000fea0000000800 */
[----:B------:R-:W0:Y:S02]  /*0cc0*/  @!P1 LDS R0, [R0] ;  /* 0x0000000000009984 */ /* 0x000e240000000800 */
[----:B0-----:R-:W-:-:S05]  /*0cd0*/  @!P1 FADD R2, R0, R3 ;  /* 0x0000000300029221 */ /* 0x001fca0000000000 */
[----:B------:R0:W-:Y:S01]  /*0ce0*/  @!P1 STS [R9], R2 ;  /* 0x0000000209009388 */ /* 0x0001e20000000800 */
[----:B------:R-:W-:Y:S01]  /*0cf0*/  BAR.SYNC.DEFER_BLOCKING 0x0 ;  /* 0x0000000000007b1d */ /* 0x000fe20000010000 */
[----:B------:R-:W-:Y:S01]  /*0d00*/  ISETP.GT.U32.AND P1, PT, R10, 0x3, PT ;  /* 0x000000030a00780c */ /* 0x000fe20003f24070 */
[----:B------:R-:W-:-:S12]  /*0d10*/  IMAD.MOV.U32 R10, RZ, RZ, R4 ;  /* 0x000000ffff0a7224 */ /* 0x000fd800078e0004 */
[----:B0-----:R-:W-:Y:S05]  /*0d20*/  @P1 BRA `(.L_x_20) ;  /* 0xfffffffc00d41947 */ /* 0x001fea000383ffff */
.L_x_19:
[----:B-1----:R-:W-:Y:S05]  /*0d30*/  @P0 EXIT ;  /* 0x000000000000094d */ /* 0x002fea0003800000 */
[----:B------:R-:W1:Y:S01]  /*0d40*/  LDS R2, [R9] ;  /* 0x0000000009027984 */ /* 0x000e620000000800 */
[----:B----4-:R-:W-:Y:S01]  /*0d50*/  IMAD.MOV.U32 R12, RZ, RZ, 0x0 ;  /* 0x00000000ff0c7424 */ /* 0x010fe200078e00ff */
[----:B------:R-:W-:Y:S01]  /*0d60*/  MOV R13, 0x3fd80000 ;  /* 0x3fd80000000d7802 */ /* 0x000fe20000000f00 */
[----:B------:R-:W-:Y:S01]  /*0d70*/  BSSY.RECONVERGENT B0, `(.L_x_21) ;  /* 0x0000012000007945 */ /* 0x000fe20003800200 */
[----:B-1----:R-:W3:Y:S08]  /*0d80*/  F2F.F64.F32 R2, R2 ;  /* 0x0000000200027310 */ /* 0x002ef00000201800 */
[----:B---3--:R-:W1:Y:S01]  /*0d90*/  MUFU.RSQ64H R5, R3 ;  /* 0x0000000300057308 */ /* 0x008e620000001c00 */
[----:B0-----:R-:W-:-:S05]  /*0da0*/  VIADD R4, R3, 0xfcb00000 ;  /* 0xfcb0000003047836 */ /* 0x001fca0000000000 */
[----:B------:R-:W-:Y:S01]  /*0db0*/  ISETP.GE.U32.AND P0, PT, R4, 0x7ca00000, PT ;  /* 0x7ca000000400780c */ /* 0x000fe20003f06070 */
[----:B-1----:R-:W-:-:S08]  /*0dc0*/  DMUL R6, R4, R4 ;  /* 0x0000000404067228 */ /* 0x002fd00000000000 */
[----:B------:R-:W-:-:S08]  /*0dd0*/  DFMA R6, R2, -R6, 1 ;  /* 0x3ff000000206742b */ /* 0x000fd00000000806 */
[----:B------:R-:W-:Y:S02]  /*0de0*/  DFMA R12, R6, R12, 0.5 ;  /* 0x3fe00000060c742b */ /* 0x000fe4000000000c */
[----:B------:R-:W-:-:S08]  /*0df0*/  DMUL R6, R4, R6 ;  /* 0x0000000604067228 */ /* 0x000fd00000000000 */
[----:B------:R-:W-:-:S08]  /*0e00*/  DFMA R6, R12, R6, R4 ;  /* 0x000000060c06722b */ /* 0x000fd00000000004 */
[----:B------:R-:W-:Y:S02]  /*0e10*/  DMUL R12, R2, R6 ;  /* 0x00000006020c7228 */ /* 0x000fe40000000000 */
[----:B------:R-:W-:Y:S02]  /*0e20*/  VIADD R17, R7, 0xfff00000 ;  /* 0xfff0000007117836 */ /* 0x000fe40000000000 */
[----:B------:R-:W-:-:S04]  /*0e30*/  IMAD.MOV.U32 R16, RZ, RZ, R6 ;  /* 0x000000ffff107224 */ /* 0x000fc800078e0006 */
[----:B------:R-:W-:-:S08]  /*0e40*/  DFMA R8, R12, -R12, R2 ;  /* 0x8000000c0c08722b */ /* 0x000fd00000000002 */
[----:B--2---:R-:W-:Y:S01]  /*0e50*/  DFMA R14, R8, R16, R12 ;  /* 0x00000010080e722b */ /* 0x004fe2000000000c */
[----:B------:R-:W-:Y:S10]  /*0e60*/  @!P0 BRA `(.L_x_22) ;  /* 0x0000000000088947 */ /* 0x000ff40003800000 */
[----:B------:R-:W-:-:S07]  /*0e70*/  MOV R0, 0xe90 ;  /* 0x00000e9000007802 */ /* 0x000fce0000000f00 */
[----:B------:R-:W-:Y:S05]  /*0e80*/  CALL.REL.NOINC `($__internal_0_$__cuda_sm20_dsqrt_rn_f64_mediumpath_v1) ;  /* 0x00000000001c7944 */ /* 0x000fea0003c00000 */
.L_x_22:
[----:B------:R-:W-:Y:S05]  /*0e90*/  BSYNC.RECONVERGENT B0 ;  /* 0x0000000000007941 */ /* 0x000fea0003800200 */
.L_x_21:
[----:B------:R-:W0:Y:S01]  /*0ea0*/  LDC.64 R2, c[0x0][0x380] ;  /* 0x0000e000ff027b82 */ /* 0x000e220000000a00 */
[----:B------:R-:W1:Y:S01]  /*0eb0*/  F2F.F32.F64 R15, R14 ;  /* 0x0000000e000f7310 */ /* 0x000e620000301000 */
[----:B------:R-:W-:-:S05]  /*0ec0*/  LEA.HI R11, R11, UR4, RZ, 0x1d ;  /* 0x000000040b0b7c11 */ /* 0x000fca000f8fe8ff */
[----:B0-----:R-:W-:-:S05]  /*0ed0*/  IMAD.WIDE.U32 R2, R11, 0x4, R2 ;  /* 0x000000040b027825 */ /* 0x001fca00078e0002 */
[----:B-1----:R-:W-:Y:S01]  /*0ee0*/  STG.E desc[UR6][R2.64], R15 ;  /* 0x0000000f02007986 */ /* 0x002fe2000c101906 */
[----:B------:R-:W-:Y:S05]  /*0ef0*/  EXIT ;  /* 0x000000000000794d */ /* 0x000fea0003800000 */
        .weak           $__internal_0_$__cuda_sm20_dsqrt_rn_f64_mediumpath_v1
        .type           $__internal_0_$__cuda_sm20_dsqrt_rn_f64_mediumpath_v1,@function
        .size           $__internal_0_$__cuda_sm20_dsqrt_rn_f64_mediumpath_v1,($_Z25deviceCalculatedDistancesPfS_S_ii$__internal_accurate_pow - $__internal_0_$__cuda_sm20_dsqrt_rn_f64_mediumpath_v1)
$__internal_0_$__cuda_sm20_dsqrt_rn_f64_mediumpath_v1:
[----:B------:R-:W-:Y:S01]  /*0f00*/  ISETP.GE.U32.AND P0, PT, R4, -0x3400000, PT ;  /* 0xfcc000000400780c */ /* 0x000fe20003f06070 */
[----:B------:R-:W-:Y:S01]  /*0f10*/  BSSY.RECONVERGENT B1, `(.L_x_23) ;  /* 0x0000024000017945 */ /* 0x000fe20003800200 */
[----:B------:R-:W-:-:S11]  /*0f20*/  IMAD.MOV.U32 R7, RZ, RZ, R17 ;  /* 0x000000ffff077224 */ /* 0x000fd600078e0011 */
[----:B------:R-:W-:Y:S05]  /*0f30*/  @!P0 BRA `(.L_x_24) ;  /* 0x0000000000208947 */ /* 0x000fea0003800000 */
[----:B------:R-:W-:-:S10]  /*0f40*/  DFMA.RM R6, R8, R6, R12 ;  /* 0x000000060806722b */ /* 0x000fd4000000400c */
[----:B------:R-:W-:-:S05]  /*0f50*/  IADD3 R4, P0, PT, R6, 0x1, RZ ;  /* 0x0000000106047810 */ /* 0x000fca0007f1e0ff */
[----:B------:R-:W-:-:S06]  /*0f60*/  IMAD.X R5, RZ, RZ, R7, P0 ;  /* 0x000000ffff057224 */ /* 0x000fcc00000e0607 */
[----:B------:R-:W-:-:S08]  /*0f70*/  DFMA.RP R2, -R6, R4, R2 ;  /* 0x000000040602722b */ /* 0x000fd00000008102 */
[----:B------:R-:W-:-:S06]  /*0f80*/  DSETP.GT.AND P0, PT, R2, RZ, PT ;  /* 0x000000ff0200722a */ /* 0x000fcc0003f04000 */
[----:B------:R-:W-:Y:S02]  /*0f90*/  FSEL R4, R4, R6, P0 ;  /* 0x0000000604047208 */ /* 0x000fe40000000000 */
[----:B------:R-:W-:Y:S01]  /*0fa0*/  FSEL R5, R5, R7, P0 ;  /* 0x0000000705057208 */ /* 0x000fe20000000000 */
[----:B------:R-:W-:Y:S06]  /*0fb0*/  BRA `(.L_x_25) ;  /* 0x0000000000647947 */ /* 0x000fec0003800000 */
.L_x_24:
[----:B------:R-:W-:-:S14]  /*0fc0*/  DSETP.NE.AND P0, PT, R2, RZ, PT ;  /* 0x000000ff0200722a */ /* 0x000fdc0003f05000 */
[----:B------:R-:W-:Y:S05]  /*0fd0*/  @!P0 BRA `(.L_x_26) ;  /* 0x0000000000588947 */ /* 0x000fea0003800000 */
[----:B------:R-:W-:-:S13]  /*0fe0*/  ISETP.GE.AND P0, PT, R3, RZ, PT ;  /* 0x000000ff0300720c */ /* 0x000fda0003f06270 */
[----:B------:R-:W-:Y:S01]  /*0ff0*/  @!P0 IMAD.MOV.U32 R4, RZ, RZ, 0x0 ;  /* 0x00000000ff048424 */ /* 0x000fe200078e00ff */
[----:B------:R-:W-:Y:S01]  /*1000*/  @!P0 MOV R5, 0xfff80000 ;  /* 0xfff8000000058802 */ /* 0x000fe20000000f00 */
[----:B------:R-:W-:Y:S06]  /*1010*/  @!P0 BRA `(.L_x_25) ;  /* 0x00000000004c8947 */ /* 0x000fec0003800000 */
[----:B------:R-:W-:-:S13]  /*1020*/  ISETP.GT.AND P0, PT, R3, 0x7fefffff, PT ;  /* 0x7fefffff0300780c */ /* 0x000fda0003f04270 */
[----:B------:R-:W-:Y:S05]  /*1030*/  @P0 BRA `(.L_x_26) ;  /* 0x0000000000400947 */ /* 0x000fea0003800000 */
[----:B------:R-:W-:Y:S01]  /*1040*/  DMUL R2, R2, 8.11296384146066816958e+31 ;  /* 0x4690000002027828 */ /* 0x000fe20000000000 */
[----:B------:R-:W-:Y:S02]  /*1050*/  IMAD.MOV.U32 R4, RZ, RZ, RZ ;  /* 0x000000ffff047224 */ /* 0x000fe400078e00ff */
[----:B------:R-:W-:Y:S02]  /*1060*/  IMAD.MOV.U32 R8, RZ, RZ, 0x0 ;  /* 0x00000000ff087424 */ /* 0x000fe400078e00ff */
[----:B------:R-:W-:Y:S01]  /*1070*/  IMAD.MOV.U32 R9, RZ, RZ, 0x3fd80000 ;  /* 0x3fd80000ff097424 */ /* 0x000fe200078e00ff */
[----:B------:R-:W0:Y:S02]  /*1080*/  MUFU.RSQ64H R5, R3 ;  /* 0x0000000300057308 */ /* 0x000e240000001c00 */
[----:B0-----:R-:W-:-:S08]  /*1090*/  DMUL R6, R4, R4 ;  /* 0x0000000404067228 */ /* 0x001fd00000000000 */
[----:B------:R-:W-:-:S08]  /*10a0*/  DFMA R6, R2, -R6, 1 ;  /* 0x3ff000000206742b */ /* 0x000fd00000000806 */
[----:B------:R-:W-:Y:S02]  /*10b0*/  DFMA R8, R6, R8, 0.5 ;  /* 0x3fe000000608742b */ /* 0x000fe40000000008 */
[----:B------:R-:W-:-:S08]  /*10c0*/  DMUL R6, R4, R6 ;  /* 0x0000000604067228 */ /* 0x000fd00000000000 */
[----:B------:R-:W-:-:S08]  /*10d0*/  DFMA R6, R8, R6, R4 ;  /* 0x000000060806722b */ /* 0x000fd00000000004 */
[----:B------:R-:W-:Y:S02]  /*10e0*/  DMUL R4, R2, R6 ;  /* 0x0000000602047228 */ /* 0x000fe40000000000 */
[----:B------:R-:W-:-:S06]  /*10f0*/  VIADD R7, R7, 0xfff00000 ;  /* 0xfff0000007077836 */ /* 0x000fcc0000000000 */
[----:B------:R-:W-:-:S08]  /*1100*/  DFMA R8, R4, -R4, R2 ;  /* 0x800000040408722b */ /* 0x000fd00000000002 */
[----:B------:R-:W-:-:S10]  /*1110*/  DFMA R4, R6, R8, R4 ;  /* 0x000000080604722b */ /* 0x000fd40000000004 */
[----:B------:R-:W-:Y:S01]  /*1120*/  VIADD R5, R5, 0xfcb00000 ;  /* 0xfcb0000005057836 */ /* 0x000fe20000000000 */
[----:B------:R-:W-:Y:S06]  /*1130*/  BRA `(.L_x_25) ;  /* 0x0000000000047947 */ /* 0x000fec0003800000 */
.L_x_26:
[----:B------:R-:W-:-:S11]  /*1140*/  DADD R4, R2, R2 ;  /* 0x0000000002047229 */ /* 0x000fd60000000002 */
.L_x_25:
[----:B------:R-:W-:Y:S05]  /*1150*/  BSYNC.RECONVERGENT B1 ;  /* 0x0000000000017941 */ /* 0x000fea0003800200 */
.L_x_23:
[----:B------:R-:W-:Y:S01]  /*1160*/  IMAD.MOV.U32 R2, RZ, RZ, R0 ;  /* 0x000000ffff027224 */ /* 0x000fe200078e0000 */
[----:B------:R-:W-:Y:S01]  /*1170*/  MOV R14, R4 ;  /* 0x00000004000e7202 */ /* 0x000fe20000000f00 */
[----:B------:R-:W-:Y:S02]  /*1180*/  IMAD.MOV.U32 R3, RZ, RZ, 0x0 ;  /* 0x00000000ff037424 */ /* 0x000fe400078e00ff */
[----:B------:R-:W-:Y:S02]  /*1190*/  IMAD.MOV.U32 R15, RZ, RZ, R5 ;  /* 0x000000ffff0f7224 */ /* 0x000fe400078e0005 */
[----:B------:R-:W-:Y:S05]  /*11a0*/  RET.REL.NODEC R2 `(_Z25deviceCalculatedDistancesPfS_S_ii) ;  /* 0xffffffec02947950 */ /* 0x000fea0003c3ffff */
        .type           $_Z25deviceCalculatedDistancesPfS_S_ii$__internal_accurate_pow,@function
        .size           $_Z25deviceCalculatedDistancesPfS_S_ii$__internal_accurate_pow,(.L_x_36 - $_Z25deviceCalculatedDistancesPfS_S_ii$__internal_accurate_pow)
$_Z25deviceCalculatedDistancesPfS_S_ii$__internal_accurate_pow:
[----:B------:R-:W-:Y:S01]  /*11b0*/  ISETP.GT.U32.AND P0, PT, R37, 0xfffff, PT ;  /* 0x000fffff2500780c */ /* 0x000fe20003f04070 */
[----:B------:R-:W-:Y:S01]  /*11c0*/  IMAD.MOV.U32 R16, RZ, RZ, R22 ;  /* 0x000000ffff107224 */ /* 0x000fe200078e0016 */
[----:B------:R-:W-:Y:S01]  /*11d0*/  UMOV UR8, 0x7d2cafe2 ;  /* 0x7d2cafe200087882 */ /* 0x000fe20000000000 */
[----:B------:R-:W-:Y:S01]  /*11e0*/  IMAD.MOV.U32 R17, RZ, RZ, R37 ;  /* 0x000000ffff117224 */ /* 0x000fe200078e0025 */
[----:B------:R-:W-:Y:S01]  /*11f0*/  UMOV UR9, 0x3eb0f5ff ;  /* 0x3eb0f5ff00097882 */ /* 0x000fe20000000000 */
[----:B------:R-:W-:Y:S01]  /*1200*/  UMOV UR10, 0x3b39803f ;  /* 0x3b39803f000a7882 */ /* 0x000fe20000000000 */
[----:B------:R-:W-:-:S07]  /*1210*/  UMOV UR11, 0x3c7abc9e ;  /* 0x3c7abc9e000b7882 */ /* 0x000fce0000000000 */
[----:B------:R-:W-:Y:S01]  /*1220*/  @!P0 DMUL R26, R16, 1.80143985094819840000e+16 ;  /* 0x43500000101a8828 */ /* 0x000fe20000000000 */
[----:B------:R-:W-:Y:S02]  /*1230*/  MOV R16, R37 ;  /* 0x0000002500107202 */ /* 0x000fe40000000f00 */
[----:B------:R-:W-:-:S07]  /*1240*/  SHF.R.U32.HI R37, RZ, 0x14, R37 ;  /* 0x00000014ff257819 */ /* 0x000fce0000011625 */
[----:B------:R-:W-:Y:S01]  /*1250*/  @!P0 IMAD.MOV.U32 R16, RZ, RZ, R27 ;  /* 0x000000ffff108224 */ /* 0x000fe200078e001b */
[----:B------:R-:W-:Y:S01]  /*1260*/  @!P0 LEA.HI R37, R27, 0xffffffca, RZ, 0xc ;  /* 0xffffffca1b258811 */ /* 0x000fe200078f60ff */
[----:B------:R-:W-:-:S03]  /*1270*/  @!P0 IMAD.MOV.U32 R22, RZ, RZ, R26 ;  /* 0x000000ffff168224 */ /* 0x000fc600078e001a */
[----:B------:R-:W-:-:S04]  /*1280*/  LOP3.LUT R16, R16, 0x800fffff, RZ, 0xc0, !PT ;  /* 0x800fffff10107812 */ /* 0x000fc800078ec0ff */
[----:B------:R-:W-:Y:S01]  /*1290*/  LOP3.LUT R23, R16, 0x3ff00000, RZ, 0xfc, !PT ;  /* 0x3ff0000010177812 */ /* 0x000fe200078efcff */
[----:B------:R-:W-:-:S03]  /*12a0*/  IMAD.MOV.U32 R16, RZ, RZ, RZ ;  /* 0x000000ffff107224 */ /* 0x000fc600078e00ff */
[----:B------:R-:W-:-:S13]  /*12b0*/  ISETP.GE.U32.AND P1, PT, R23, 0x3ff6a09f, PT ;  /* 0x3ff6a09f1700780c */ /* 0x000fda0003f26070 */
[----:B------:R-:W-:-:S04]  /*12c0*/  @P1 VIADD R17, R23, 0xfff00000 ;  /* 0xfff0000017111836 */ /* 0x000fc80000000000 */
[----:B------:R-:W-:-:S06]  /*12d0*/  @P1 IMAD.MOV.U32 R23, RZ, RZ, R17 ;  /* 0x000000ffff171224 */ /* 0x000fcc00078e0011 */
[C---:B------:R-:W-:Y:S02]  /*12e0*/  DADD R24, R22.reuse, 1 ;  /* 0x3ff0000016187429 */ /* 0x040fe40000000000 */
[----:B------:R-:W-:-:S04]  /*12f0*/  DADD R22, R22, -1 ;  /* 0xbff0000016167429 */ /* 0x000fc80000000000 */
[----:B------:R-:W0:Y:S02]  /*1300*/  MUFU.RCP64H R17, R25 ;  /* 0x0000001900117308 */ /* 0x000e240000001800 */
[----:B0-----:R-:W-:-:S08]  /*1310*/  DFMA R20, -R24, R16, 1 ;  /* 0x3ff000001814742b */ /* 0x001fd00000000110 */
[----:B------:R-:W-:-:S08]  /*1320*/  DFMA R20, R20, R20, R20 ;  /* 0x000000141414722b */ /* 0x000fd00000000014 */
[----:B------:R-:W-:-:S08]  /*1330*/  DFMA R20, R16, R20, R16 ;  /* 0x000000141014722b */ /* 0x000fd00000000010 */
[----:B------:R-:W-:-:S08]  /*1340*/  DMUL R16, R22, R20 ;  /* 0x0000001416107228 */ /* 0x000fd00000000000 */
[----:B------:R-:W-:-:S08]  /*1350*/  DFMA R16, R22, R20, R16 ;  /* 0x000000141610722b */ /* 0x000fd00000000010 */
[----:B------:R-:W-:Y:S02]  /*1360*/  DADD R18, R22, -R16 ;  /* 0x0000000016127229 */ /* 0x000fe40000000810 */
[----:B------:R-:W-:-:S06]  /*1370*/  DMUL R24, R16, R16 ;  /* 0x0000001010187228 */ /* 0x000fcc0000000000 */
[----:B------:R-:W-:-:S08]  /*1380*/  DADD R18, R18, R18 ;  /* 0x0000000012127229 */ /* 0x000fd00000000012 */
[----:B------:R-:W-:Y:S01]  /*1390*/  DFMA R18, R22, -R16, R18 ;  /* 0x800000101612722b */ /* 0x000fe20000000012 */
[----:B------:R-:W-:Y:S01]  /*13a0*/  MOV R22, 0x41ad3b5a ;  /* 0x41ad3b5a00167802 */ /* 0x000fe20000000f00 */
[----:B------:R-:W-:-:S06]  /*13b0*/  IMAD.MOV.U32 R23, RZ, RZ, 0x3ed0f5d2 ;  /* 0x3ed0f5d2ff177424 */ /* 0x000fcc00078e00ff */
[----:B------:R-:W-:Y:S02]  /*13c0*/  DMUL R18, R20, R18 ;  /* 0x0000001214127228 */ /* 0x000fe40000000000 */
[----:B------:R-:W-:Y:S01]  /*13d0*/  DFMA R22, R24, UR8, R22 ;  /* 0x0000000818167c2b */ /* 0x000fe20008000016 */
[----:B------:R-:W-:Y:S01]  /*13e0*/  UMOV UR8, 0x75488a3f ;  /* 0x75488a3f00087882 */ /* 0x000fe20000000000 */
[----:B------:R-:W-:-:S06]  /*13f0*/  UMOV UR9, 0x3ef3b20a ;  /* 0x3ef3b20a00097882 */ /* 0x000fcc0000000000 */
[----:B------:R-:W-:Y:S01]  /*1400*/  DFMA R22, R24, R22, UR8 ;  /* 0x0000000818167e2b */ /* 0x000fe20008000016 */
        /* <DEDUP_REMOVED lines=14> */
[----:B------:R-:W-:-:S08]  /*14f0*/  DFMA R20, R24, R22, UR8 ;  /* 0x0000000818147e2b */ /* 0x000fd00008000016 */
[----:B------:R-:W-:Y:S01]  /*1500*/  DADD R26, -R20, UR8 ;  /* 0x00000008141a7e29 */ /* 0x000fe20008000100 */
[----:B------:R-:W-:Y:S01]  /*1510*/  UMOV UR8, 0xb9e7b0 ;  /* 0x00b9e7b000087882 */ /* 0x000fe20000000000 */
[----:B------:R-:W-:-:S06]  /*1520*/  UMOV UR9, 0x3c46a4cb ;  /* 0x3c46a4cb00097882 */ /* 0x000fcc0000000000 */
[----:B------:R-:W-:Y:S02]  /*1530*/  DFMA R22, R24, R22, R26 ;  /* 0x000000161816722b */ /* 0x000fe4000000001a */
[----:B------:R-:W-:Y:S01]  /*1540*/  DMUL R24, R16, R16 ;  /* 0x0000001010187228 */ /* 0x000fe20000000000 */
[----:B------:R-:W-:Y:S02]  /*1550*/  VIADD R27, R19, 0x100000 ;  /* 0x00100000131b7836 */ /* 0x000fe40000000000 */
[----:B------:R-:W-:-:S03]  /*1560*/  IMAD.MOV.U32 R26, RZ, RZ, R18 ;  /* 0x000000ffff1a7224 */ /* 0x000fc600078e0012 */
[----:B------:R-:W-:Y:S01]  /*1570*/  DADD R22, R22, -UR8 ;  /* 0x8000000816167e29 */ /* 0x000fe20008000000 */
[----:B------:R-:W-:Y:S01]  /*1580*/  UMOV UR8, 0x80000000 ;  /* 0x8000000000087882 */ /* 0x000fe20000000000 */
[----:B------:R-:W-:Y:S01]  /*1590*/  DFMA R28, R16, R16, -R24 ;  /* 0x00000010101c722b */ /* 0x000fe20000000818 */
[----:B------:R-:W-:-:S07]  /*15a0*/  UMOV UR9, 0x43300000 ;  /* 0x4330000000097882 */ /* 0x000fce0000000000 */
[C---:B------:R-:W-:Y:S02]  /*15b0*/  DFMA R26, R16.reuse, R26, R28 ;  /* 0x0000001a101a722b */ /* 0x040fe4000000001c */
[----:B------:R-:W-:-:S08]  /*15c0*/  DMUL R28, R16, R24 ;  /* 0x00000018101c7228 */ /* 0x000fd00000000000 */
[----:B------:R-:W-:-:S08]  /*15d0*/  DFMA R30, R16, R24, -R28 ;  /* 0x00000018101e722b */ /* 0x000fd0000000081c */
[----:B------:R-:W-:Y:S02]  /*15e0*/  DFMA R30, R18, R24, R30 ;  /* 0x00000018121e722b */ /* 0x000fe4000000001e */
[----:B------:R-:W-:-:S06]  /*15f0*/  DADD R24, R20, R22 ;  /* 0x0000000014187229 */ /* 0x000fcc0000000016 */
[----:B------:R-:W-:Y:S02]  /*1600*/  DFMA R26, R16, R26, R30 ;  /* 0x0000001a101a722b */ /* 0x000fe4000000001e */
[----:B------:R-:W-:-:S08]  /*1610*/  DADD R30, R20, -R24 ;  /* 0x00000000141e7229 */ /* 0x000fd00000000818 */
[----:B------:R-:W-:Y:S02]  /*1620*/  DADD R30, R22, R30 ;  /* 0x00000000161e7229 */ /* 0x000fe4000000001e */
[----:B------:R-:W-:-:S08]  /*1630*/  DMUL R22, R24, R28 ;  /* 0x0000001c18167228 */ /* 0x000fd00000000000 */
[----:B------:R-:W-:-:S08]  /*1640*/  DFMA R20, R24, R28, -R22 ;  /* 0x0000001c1814722b */ /* 0x000fd00000000816 */
[----:B------:R-:W-:-:S08]  /*1650*/  DFMA R20, R24, R26, R20 ;  /* 0x0000001a1814722b */ /* 0x000fd00000000014 */
[----:B------:R-:W-:-:S08]  /*1660*/  DFMA R30, R30, R28, R20 ;  /* 0x0000001c1e1e722b */ /* 0x000fd00000000014 */
[----:B------:R-:W-:-:S08]  /*1670*/  DADD R24, R22, R30 ;  /* 0x0000000016187229 */ /* 0x000fd0000000001e */
[--C-:B------:R-:W-:Y:S02]  /*1680*/  DADD R20, R16, R24.reuse ;  /* 0x0000000010147229 */ /* 0x100fe40000000018 */
[----:B------:R-:W-:-:S06]  /*1690*/  DADD R22, R22, -R24 ;  /* 0x0000000016167229 */ /* 0x000fcc0000000818 */
[----:B------:R-:W-:Y:S02]  /*16a0*/  DADD R16, R16, -R20 ;  /* 0x0000000010107229 */ /* 0x000fe40000000814 */
[----:B------:R-:W-:-:S06]  /*16b0*/  DADD R22, R30, R22 ;  /* 0x000000001e167229 */ /* 0x000fcc0000000016 */
[----:B------:R-:W-:-:S08]  /*16c0*/  DADD R16, R24, R16 ;  /* 0x0000000018107229 */ /* 0x000fd00000000010 */
[----:B------:R-:W-:Y:S01]  /*16d0*/  DADD R16, R22, R16 ;  /* 0x0000000016107229 */ /* 0x000fe20000000010 */
[C---:B------:R-:W-:Y:S02]  /*16e0*/  VIADD R22, R37.reuse, 0xfffffc01 ;  /* 0xfffffc0125167836 */ /* 0x040fe40000000000 */
[----:B------:R-:W-:-:S05]  /*16f0*/  @P1 VIADD R22, R37, 0xfffffc02 ;  /* 0xfffffc0225161836 */ /* 0x000fca0000000000 */
[----:B------:R-:W-:Y:S01]  /*1700*/  DADD R24, R18, R16 ;  /* 0x0000000012187229 */ /* 0x000fe20000000010 */
[----:B------:R-:W-:Y:S01]  /*1710*/  HFMA2 R19, -RZ, RZ, 3.59375, 0 ;  /* 0x43300000ff137431 */ /* 0x000fe200000001ff */
[----:B------:R-:W-:-:S06]  /*1720*/  LOP3.LUT R18, R22, 0x80000000, RZ, 0x3c, !PT ;  /* 0x8000000016127812 */ /* 0x000fcc00078e3cff */
[----:B------:R-:W-:Y:S02]  /*1730*/  DADD R22, R20, R24 ;  /* 0x0000000014167229 */ /* 0x000fe40000000018 */
[----:B------:R-:W-:Y:S01]  /*1740*/  DADD R18, R18, -UR8 ;  /* 0x8000000812127e29 */ /* 0x000fe20008000000 */
[----:B------:R-:W-:Y:S01]  /*1750*/  UMOV UR8, 0xfefa39ef ;  /* 0xfefa39ef00087882 */ /* 0x000fe20000000000 */
[----:B------:R-:W-:-:S04]  /*1760*/  UMOV UR9, 0x3fe62e42 ;  /* 0x3fe62e4200097882 */ /* 0x000fc80000000000 */
[--C-:B------:R-:W-:Y:S02]  /*1770*/  DADD R26, R20, -R22.reuse ;  /* 0x00000000141a7229 */ /* 0x100fe40000000816 */
[----:B------:R-:W-:-:S06]  /*1780*/  DFMA R16, R18, UR8, R22 ;  /* 0x0000000812107c2b */ /* 0x000fcc0008000016 */
[----:B------:R-:W-:Y:S02]  /*1790*/  DADD R26, R24, R26 ;  /* 0x00000000181a7229 */ /* 0x000fe4000000001a */
[----:B------:R-:W-:-:S08]  /*17a0*/  DFMA R20, R18, -UR8, R16 ;  /* 0x8000000812147c2b */ /* 0x000fd00008000010 */
[----:B------:R-:W-:-:S08]  /*17b0*/  DADD R20, -R22, R20 ;  /* 0x0000000016147229 */ /* 0x000fd00000000114 */
[----:B------:R-:W-:-:S08]  /*17c0*/  DADD R20, R26, -R20 ;  /* 0x000000001a147229 */ /* 0x000fd00000000814 */
[----:B------:R-:W-:-:S08]  /*17d0*/  DFMA R20, R18, UR10, R20 ;  /* 0x0000000a12147c2b */ /* 0x000fd00008000014 */
[----:B------:R-:W-:-:S08]  /*17e0*/  DADD R18, R16, R20 ;  /* 0x0000000010127229 */ /* 0x000fd00000000014 */
[----:B------:R-:W-:Y:S02]  /*17f0*/  DADD R16, R16, -R18 ;  /* 0x0000000010107229 */ /* 0x000fe40000000812 */
[----:B------:R-:W-:-:S06]  /*1800*/  DMUL R26, R18, 2 ;  /* 0x40000000121a7828 */ /* 0x000fcc0000000000 */
[----:B------:R-:W-:Y:S02]  /*1810*/  DADD R16, R20, R16 ;  /* 0x0000000014107229 */ /* 0x000fe40000000010 */
[----:B------:R-:W-:-:S08]  /*1820*/  DFMA R24, R18, 2, -R26 ;  /* 0x400000001218782b */ /* 0x000fd0000000081a */
[----:B------:R-:W-:Y:S01]  /*1830*/  DFMA R24, R16, 2, R24 ;  /* 0x400000001018782b */ /* 0x000fe20000000018 */
[----:B------:R-:W-:Y:S02]  /*1840*/  IMAD.MOV.U32 R16, RZ, RZ, 0x652b82fe ;  /* 0x652b82feff107424 */ /* 0x000fe400078e00ff */
[----:B------:R-:W-:-:S05]  /*1850*/  IMAD.MOV.U32 R17, RZ, RZ, 0x3ff71547 ;  /* 0x3ff71547ff117424 */ /* 0x000fca00078e00ff */
[----:B------:R-:W-:-:S08]  /*1860*/  DADD R18, R26, R24 ;  /* 0x000000001a127229 */ /* 0x000fd00000000018 */
[----:B------:R-:W-:Y:S02]  /*1870*/  DFMA R16, R18, R16, 6.75539944105574400000e+15 ;  /* 0x433800001210742b */ /* 0x000fe40000000010 */
[----:B------:R-:W-:Y:S01]  /*1880*/  FSETP.GEU.AND P0, PT, |R19|, 4.1917929649353027344, PT ;  /* 0x4086232b1300780b */ /* 0x000fe20003f0e200 */
[----:B------:R-:W-:-:S05]  /*1890*/  DADD R26, R26, -R18 ;  /* 0x000000001a1a7229 */ /* 0x000fca0000000812 */
[----:B------:R-:W-:-:S03]  /*18a0*/  DADD R20, R16, -6.75539944105574400000e+15 ;  /* 0xc338000010147429 */ /* 0x000fc60000000000 */
[----:B------:R-:W-:-:S05]  /*18b0*/  DADD R24, R24, R26 ;  /* 0x0000000018187229 */ /* 0x000fca000000001a */
[----:B------:R-:W-:Y:S01]  /*18c0*/  DFMA R22, R20, -UR8, R18 ;  /* 0x8000000814167c2b */ /* 0x000fe20008000012 */
[----:B------:R-:W-:Y:S01]  /*18d0*/  UMOV UR8, 0x3b39803f ;  /* 0x3b39803f00087882 */ /* 0x000fe20000000000 */
[----:B------:R-:W-:-:S06]  /*18e0*/  UMOV UR9, 0x3c7abc9e ;  /* 0x3c7abc9e00097882 */ /* 0x000fcc0000000000 */
[----:B------:R-:W-:Y:S01]  /*18f0*/  DFMA R22, R20, -UR8, R22 ;  /* 0x8000000814167c2b */ /* 0x000fe20008000016 */
[----:B------:R-:W-:Y:S01]  /*1900*/  UMOV UR8, 0x69ce2bdf ;  /* 0x69ce2bdf00087882 */ /* 0x000fe20000000000 */
[----:B------:R-:W-:Y:S01]  /*1910*/  IMAD.MOV.U32 R20, RZ, RZ, -0x35dec16 ;  /* 0xfca213eaff147424 */ /* 0x000fe200078e00ff */
[----:B------:R-:W-:Y:S01]  /*1920*/  UMOV UR9, 0x3e5ade15 ;  /* 0x3e5ade1500097882 */ /* 0x000fe20000000000 */
[----:B------:R-:W-:-:S06]  /*1930*/  IMAD.MOV.U32 R21, RZ, RZ, 0x3e928af3 ;  /* 0x3e928af3ff157424 */ /* 0x000fcc00078e00ff */
        /* <DEDUP_REMOVED lines=25> */
[----:B------:R-:W-:-:S08]  /*1ad0*/  DFMA R20, R22, R20, 1 ;  /* 0x3ff000001614742b */ /* 0x000fd00000000014 */
[----:B------:R-:W-:-:S10]  /*1ae0*/  DFMA R20, R22, R20, 1 ;  /* 0x3ff000001614742b */ /* 0x000fd40000000014 */
[----:B------:R-:W-:Y:S01]  /*1af0*/  IMAD R23, R16, 0x100000, R21 ;  /* 0x0010000010177824 */ /* 0x000fe200078e0215 */
[----:B------:R-:W-:Y:S01]  /*1b00*/  MOV R22, R20 ;  /* 0x0000001400167202 */ /* 0x000fe20000000f00 */
[----:B------:R-:W-:Y:S06]  /*1b10*/  @!P0 BRA `(.L_x_27) ;  /* 0x0000000000308947 */ /* 0x000fec0003800000 */
[----:B------:R-:W-:Y:S01]  /*1b20*/  FSETP.GEU.AND P1, PT, |R19|, 4.2275390625, PT ;  /* 0x408748001300780b */ /* 0x000fe20003f2e200 */
[C---:B------:R-:W-:Y:S02]  /*1b30*/  DADD R22, R18.reuse, +INF ;  /* 0x7ff0000012167429 */ /* 0x040fe40000000000 */
[----:B------:R-:W-:-:S08]  /*1b40*/  DSETP.GEU.AND P0, PT, R18, RZ, PT ;  /* 0x000000ff1200722a */ /* 0x000fd00003f0e000 */
[----:B------:R-:W-:Y:S02]  /*1b50*/  FSEL R22, R22, RZ, P0 ;  /* 0x000000ff16167208 */ /* 0x000fe40000000000 */
[----:B------:R-:W-:Y:S02]  /*1b60*/  @!P1 LEA.HI R17, R16, R16, RZ, 0x1 ;  /* 0x0000001010119211 */ /* 0x000fe400078f08ff */
[----:B------:R-:W-:Y:S02]  /*1b70*/  FSEL R23, R23, RZ, P0 ;  /* 0x000000ff17177208 */ /* 0x000fe40000000000 */
[----:B------:R-:W-:-:S05]  /*1b80*/  @!P1 SHF.R.S32.HI R17, RZ, 0x1, R17 ;  /* 0x00000001ff119819 */ /* 0x000fca0000011411 */
[----:B------:R-:W-:Y:S02]  /*1b90*/  @!P1 IMAD.IADD R16, R16, 0x1, -R17 ;  /* 0x0000000110109824 */ /* 0x000fe400078e0a11 */
[----:B------:R-:W-:-:S03]  /*1ba0*/  @!P1 IMAD R21, R17, 0x100000, R21 ;  /* 0x0010000011159824 */ /* 0x000fc600078e0215 */
[----:B------:R-:W-:Y:S01]  /*1bb0*/  @!P1 LEA R17, R16, 0x3ff00000, 0x14 ;  /* 0x3ff0000010119811 */ /* 0x000fe200078ea0ff */
[----:B------:R-:W-:-:S06]  /*1bc0*/  @!P1 IMAD.MOV.U32 R16, RZ, RZ, RZ ;  /* 0x000000ffff109224 */ /* 0x000fcc00078e00ff */
[----:B------:R-:W-:-:S11]  /*1bd0*/  @!P1 DMUL R22, R20, R16 ;  /* 0x0000001014169228 */ /* 0x000fd60000000000 */
.L_x_27:
[----:B------:R-:W-:Y:S01]  /*1be0*/  DFMA R24, R24, R22, R22 ;  /* 0x000000161818722b */ /* 0x000fe20000000016 */
[----:B------:R-:W-:Y:S01]  /*1bf0*/  IMAD.MOV.U32 R37, RZ, RZ, 0x0 ;  /* 0x00000000ff257424 */ /* 0x000fe200078e00ff */
[----:B------:R-:W-:-:S08]  /*1c00*/  DSETP.NEU.AND P0, PT, |R22|, +INF , PT ;  /* 0x7ff000001600742a */ /* 0x000fd00003f0d200 */
[----:B------:R-:W-:Y:S02]  /*1c10*/  FSEL R16, R22, R24, !P0 ;  /* 0x0000001816107208 */ /* 0x000fe40004000000 */
[----:B------:R-:W-:Y:S01]  /*1c20*/  FSEL R22, R23, R25, !P0 ;  /* 0x0000001917167208 */ /* 0x000fe20004000000 */
[----:B------:R-:W-:Y:S06]  /*1c30*/  RET.REL.NODEC R36 `(_Z25deviceCalculatedDistancesPfS_S_ii) ;  /* 0xffffffe024f07950 */ /* 0x000fec0003c3ffff */
.L_x_28:
[----:B------:R-:W-:-:S00]  /*1c40*/  BRA `(.L_x_28) ;  /* 0xfffffffc00fc7947 */ /* 0x000fc0000383ffff */
[----:B------:R-:W-:-:S00]  /*1c50*/  NOP ;  /* 0x0000000000007918 */ /* 0x000fc00000000000 */
        /* <DEDUP_REMOVED lines=10> */
.L_x_36:


//--------------------- .text._Z14cudaDotProductPfS_S_ii --------------------------
	.section	.text._Z14cudaDotProductPfS_S_ii,"ax",@progbits
	.align	128
        .global         _Z14cudaDotProductPfS_S_ii
        .type           _Z14cudaDotProductPfS_S_ii,@function
        .size           _Z14cudaDotProductPfS_S_ii,(.L_x_38 - _Z14cudaDotProductPfS_S_ii)
        .other          _Z14cudaDotProductPfS_S_ii,@"STO_CUDA_ENTRY STV_DEFAULT"
_Z14cudaDotProductPfS_S_ii:
.text._Z14cudaDotProductPfS_S_ii:
[----:B------:R-:W-:Y:S01]  /*0000*/  LDC R1, c[0x0][0x37c] ;  /* 0x0000df00ff017b82 */ /* 0x000fe20000000800 */
[----:B------:R-:W0:Y:S01]  /*0010*/  S2R R6, SR_TID.X ;  /* 0x0000000000067919 */ /* 0x000e220000002100 */
[----:B------:R-:W0:Y:S01]  /*0020*/  LDCU UR8, c[0x0][0x364] ;  /* 0x00006c80ff0877ac */ /* 0x000e220008000800 */
[----:B------:R-:W0:Y:S01]  /*0030*/  S2R R9, SR_TID.Y ;  /* 0x0000000000097919 */ /* 0x000e220000002200 */
[----:B------:R-:W1:Y:S04]  /*0040*/  LDCU.64 UR6, c[0x0][0x358] ;  /* 0x00006b00ff0677ac */ /* 0x000e680008000a00 */
[----:B------:R-:W2:Y:S01]  /*0050*/  S2UR UR5, SR_CgaCtaId ;  /* 0x00000000000579c3 */ /* 0x000ea20000008800 */
[----:B------:R-:W3:Y:S01]  /*0060*/  LDCU.64 UR12, c[0x0][0x398] ;  /* 0x00007300ff0c77ac */ /* 0x000ee20008000a00 */
[----:B0-----:R-:W-:-:S05]  /*0070*/  IMAD R0, R6, UR8, R9 ;  /* 0x0000000806007c24 */ /* 0x001fca000f8e0209 */
[----:B------:R-:W-:-:S13]  /*0080*/  ISETP.GE.U32.AND P0, PT, R0, UR8, PT ;  /* 0x0000000800007c0c */ /* 0x000fda000bf06070 */
[----:B------:R-:W0:Y:S02]  /*0090*/  @!P0 LDC.64 R2, c[0x0][0x388] ;  /* 0x0000e200ff028b82 */ /* 0x000e240000000a00 */
[----:B0-----:R-:W-:-:S06]  /*00a0*/  @!P0 IMAD.WIDE.U32 R2, R9, 0x4, R2 ;  /* 0x0000000409028825 */ /* 0x001fcc00078e0002 */
[----:B-1----:R-:W4:Y:S01]  /*00b0*/  @!P0 LDG.E R3, desc[UR6][R2.64] ;  /* 0x0000000602038981 */ /* 0x002f22000c1e1900 */
[----:B------:R-:W0:Y:S01]  /*00c0*/  LDC R7, c[0x0][0x360] ;  /* 0x0000d800ff077b82 */ /* 0x000e220000000800 */
[----:B------:R-:W-:Y:S01]  /*00d0*/  UMOV UR4, 0x400 ;  /* 0x0000040000047882 */ /* 0x000fe20000000000 */
[----:B------:R-:W-:Y:S01]  /*00e0*/  MOV R5, UR8 ;  /* 0x0000000800057c02 */ /* 0x000fe20008000f00 */
[----:B--2---:R-:W-:Y:S01]  /*00f0*/  ULEA UR4, UR5, UR4, 0x18 ;  /* 0x0000000405047291 */ /* 0x004fe2000f8ec0ff */
[----:B------:R-:W-:Y:S04]  /*0100*/  BSSY.RECONVERGENT B0, `(.L_x_29) ;  /* 0x0000015000007945 */ /* 0x000fe80003800200 */
[----:B------:R-:W1:Y:S01]  /*0110*/  S2UR UR10, SR_CTAID.Y ;  /* 0x00000000000a79c3 */ /* 0x000e620000002600 */
[----:B------:R-:W-:-:S07]  /*0120*/  LEA R0, R0, UR4, 0x2 ;  /* 0x0000000400007c11 */ /* 0x000fce000f8e10ff */
[----:B------:R-:W2:Y:S01]  /*0130*/  S2UR UR9, SR_CTAID.X ;  /* 0x00000000000979c3 */ /* 0x000ea20000002500 */
[----:B0-----:R-:W-:-:S05]  /*0140*/  IMAD R4, R7, UR8, R9 ;  /* 0x0000000807047c24 */ /* 0x001fca000f8e0209 */
[----:B------:R-:W-:Y:S01]  /*0150*/  LEA R4, R4, UR4, 0x2 ;  /* 0x0000000404047c11 */ /* 0x000fe2000f8e10ff */
[----:B-1----:R-:W-:Y:S02]  /*0160*/  IMAD R11, R5, UR10, R9 ;  /* 0x0000000a050b7c24 */ /* 0x002fe4000f8e0209 */
[----:B--2---:R-:W-:Y:S02]  /*0170*/  IMAD R6, R7, UR9, R6 ;  /* 0x0000000907067c24 */ /* 0x004fe4000f8e0206 */
[----:B----4-:R0:W-:Y:S01]  /*0180*/  @!P0 STS [R4], R3 ;  /* 0x0000000304008388 */ /* 0x0101e20000000800 */
[----:B------:R-:W-:Y:S01]  /*0190*/  BAR.SYNC.DEFER_BLOCKING 0x0 ;  /* 0x0000000000007b1d */ /* 0x000fe20000010000 */
[----:B---3--:R-:W-:-:S04]  /*01a0*/  ISETP.GE.AND P0, PT, R11, UR13, PT ;  /* 0x0000000d0b007c0c */ /* 0x008fc8000bf06270 */
[----:B------:R-:W-:-:S13]  /*01b0*/  ISETP.GE.OR P0, PT, R6, UR12, P0 ;  /* 0x0000000c06007c0c */ /* 0x000fda0008706670 */
[----:B0-----:R-:W-:Y:S05]  /*01c0*/  @P0 BRA `(.L_x_30) ;  /* 0x0000000000180947 */ /* 0x001fea0003800000 */
[----:B------:R-:W0:Y:S01]  /*01d0*/  LDC.64 R2, c[0x0][0x380] ;  /* 0x0000e000ff027b82 */ /* 0x000e220000000a00 */
[----:B------:R-:W-:-:S04]  /*01e0*/  IMAD R7, R6, UR13, R11 ;  /* 0x0000000d06077c24 */ /* 0x000fc8000f8e020b */
[----:B0-----:R-:W-:-:S06]  /*01f0*/  IMAD.WIDE R2, R7, 0x4, R2 ;  /* 0x0000000407027825 */ /* 0x001fcc00078e0202 */
[----:B------:R-:W2:Y:S04]  /*0200*/  LDG.E R3, desc[UR6][R2.64] ;  /* 0x0000000602037981 */ /* 0x000ea8000c1e1900 */
[----:B--2---:R1:W-:Y:S01]  /*0210*/  STS [R0], R3 ;  /* 0x0000000300007388 */ /* 0x0043e20000000800 */
[----:B------:R-:W-:Y:S05]  /*0220*/  BRA `(.L_x_31) ;  /* 0x0000000000087947 */ /* 0x000fea0003800000 */
.L_x_30:
[----:B------:R0:W-:Y:S01]  /*0230*/  STS [R0], RZ ;  /* 0x000000ff00007388 */ /* 0x0001e20000000800 */
[----:B------:R-:W-:-:S07]  /*0240*/  HFMA2 R3, -RZ, RZ, 0, 0 ;  /* 0x00000000ff037431 */ /* 0x000fce00000001ff */
.L_x_31:
[----:B------:R-:W-:Y:S05]  /*0250*/  BSYNC.RECONVERGENT B0 ;  /* 0x0000000000007941 */ /* 0x000fea0003800200 */
.L_x_29:
[----:B------:R-:W1:Y:S01]  /*0260*/  LDS R4, [R4] ;  /* 0x0000000004047984 */ /* 0x000e620000000800 */
[----:B------:R-:W-:Y:S02]  /*0270*/  ISETP.GE.U32.AND P1, PT, R5, 0x2, PT ;  /* 0x000000020500780c */ /* 0x000fe40003f26070 */
[----:B------:R-:W-:Y:S01]  /*0280*/  ISETP.NE.AND P0, PT, R9, RZ, PT ;  /* 0x000000ff0900720c */ /* 0x000fe20003f05270 */
[----:B-1----:R-:W-:-:S05]  /*0290*/  FMUL R3, R4, R3 ;  /* 0x0000000304037220 */ /* 0x002fca0000400000 */
[----:B------:R1:W-:Y:S05]  /*02a0*/  STS [R0], R3 ;  /* 0x0000000300007388 */ /* 0x0003ea0000000800 */
[----:B------:R-:W-:Y:S05]  /*02b0*/  @!P1 BRA `(.L_x_32) ;  /* 0x00000000002c9947 */ /* 0x000fea0003800000 */
.L_x_33:
[----:B------:R-:W-:-:S04]  /*02c0*/  SHF.R.U32.HI R4, RZ, 0x1, R5 ;  /* 0x00000001ff047819 */ /* 0x000fc80000011605 */
[----:B------:R-:W-:-:S13]  /*02d0*/  ISETP.GE.U32.AND P1, PT, R9, R4, PT ;  /* 0x000000040900720c */ /* 0x000fda0003f26070 */
[----:B------:R-:W-:Y:S01]  /*02e0*/  @!P1 LEA R2, R4, R0, 0x2 ;  /* 0x0000000004029211 */ /* 0x000fe200078e10ff */
[----:B-1----:R-:W-:Y:S05]  /*02f0*/  @!P1 LDS R3, [R0] ;  /* 0x0000000000039984 */ /* 0x002fea0000000800 */
[----:B------:R-:W1:Y:S02]  /*0300*/  @!P1 LDS R2, [R2] ;  /* 0x0000000002029984 */ /* 0x000e640000000800 */
[----:B-1----:R-:W-:-:S05]  /*0310*/  @!P1 FADD R3, R2, R3 ;  /* 0x0000000302039221 */ /* 0x002fca0000000000 */
[----:B------:R2:W-:Y:S01]  /*0320*/  @!P1 STS [R0], R3 ;  /* 0x0000000300009388 */ /* 0x0005e20000000800 */
[----:B------:R-:W-:Y:S01]  /*0330*/  BAR.SYNC.DEFER_BLOCKING 0x0 ;  /* 0x0000000000007b1d */ /* 0x000fe20000010000 */
[----:B------:R-:W-:Y:S02]  /*0340*/  ISETP.GT.U32.AND P1, PT, R5, 0x3, PT ;  /* 0x000000030500780c */ /* 0x000fe40003f24070 */
[----:B------:R-:W-:-:S11]  /*0350*/  MOV R5, R4 ;  /* 0x0000000400057202 */ /* 0x000fd60000000f00 */
[----:B--2---:R-:W-:Y:S05]  /*0360*/  @P1 BRA `(.L_x_33) ;  /* 0xfffffffc00d41947 */ /* 0x004fea000383ffff */
.L_x_32:
[----:B------:R-:W-:Y:S05]  /*0370*/  @P0 EXIT ;  /* 0x000000000000094d */ /* 0x000fea0003800000 */
[----:B------:R-:W2:Y:S01]  /*0380*/  LDS R5, [R0] ;  /* 0x0000000000057984 */ /* 0x000ea20000000800 */
[----:B------:R-:W3:Y:S08]  /*0390*/  LDC R7, c[0x0][0x374] ;  /* 0x0000dd00ff077b82 */ /* 0x000ef00000000800 */
[----:B-1----:R-:W1:Y:S01]  /*03a0*/  LDC.64 R2, c[0x0][0x390] ;  /* 0x0000e400ff027b82 */ /* 0x002e620000000a00 */
[----:B---3--:R-:W-:-:S04]  /*03b0*/  IMAD R7, R6, R7, UR10 ;  /* 0x0000000a06077e24 */ /* 0x008fc8000f8e0207 */
[----:B-1----:R-:W-:-:S05]  /*03c0*/  IMAD.WIDE.U32 R2, R7, 0x4, R2 ;  /* 0x0000000407027825 */ /* 0x002fca00078e0002 */
[----:B--2---:R-:W-:Y:S01]  /*03d0*/  STG.E desc[UR6][R2.64], R5 ;  /* 0x0000000502007986 */ /* 0x004fe2000c101906 */
[----:B------:R-:W-:Y:S05]  /*03e0*/  EXIT ;  /* 0x000000000000794d */ /* 0x000fea0003800000 */
.L_x_34:
        /* <DEDUP_REMOVED lines=9> */
.L_x_38:


//--------------------- .nv.shared._Z25deviceCalculatedDistancesPfS_S_ii --------------------------
	.section	.nv.shared._Z25deviceCalculatedDistancesPfS_S_ii,"aw",@nobits
	.sectionflags	@""
	.align	16
.nv.shared._Z25deviceCalculatedDistancesPfS_S_ii:
	.zero		2048


//--------------------- .nv.shared.reserved.0     --------------------------
	.section	.nv.shared.reserved.0,"aw",@nobits
	.weak		__nv_reservedSMEM_offset_0_alias
	.size		__nv_reservedSMEM_offset_0_alias, 0, 64
	.other		__nv_reservedSMEM_offset_0_alias,@"STO_CUDA_RESERVED_SHARED STV_DEFAULT"
__nv_reservedSMEM_offset_0_alias:
	.zero		0
	.zero		64


//--------------------- .nv.shared._Z14cudaDotProductPfS_S_ii --------------------------
	.section	.nv.shared._Z14cudaDotProductPfS_S_ii,"aw",@nobits
	.sectionflags	@""
	.align	16
	.zero		1024


//--------------------- .nv.constant0._Z25deviceCalculatedDistancesPfS_S_ii --------------------------
	.section	.nv.constant0._Z25deviceCalculatedDistancesPfS_S_ii,"a",@progbits
	.sectionflags	@""
	.align	4
.nv.constant0._Z25deviceCalculatedDistancesPfS_S_ii:
	.zero		928


//--------------------- .nv.constant0._Z14cudaDotProductPfS_S_ii --------------------------
	.section	.nv.constant0._Z14cudaDotProductPfS_S_ii,"a",@progbits
	.sectionflags	@""
	.align	4
.nv.constant0._Z14cudaDotProductPfS_S_ii:
	.zero		928


//--------------------- SYMBOLS --------------------------

	.type		.nv.reservedSmem.offset0,@object
	.size		.nv.reservedSmem.offset0,0x4
	.type		.nv.reservedSmem.cap,@object
	.size		.nv.reservedSmem.cap,0x4
